//
// Generated by NVIDIA NVVM Compiler
//
// Compiler Build ID: CL-36424714
// Cuda compilation tools, release 13.0, V13.0.88
// Based on NVVM 20.0.0
//

.version 9.0
.target sm_100
.address_size 64

	// .globl	_Z9convolutePfS_ii
.const .align 4 .b8 d_Filter[36];
.extern .shared .align 16 .b8 sData[];

.visible .entry _Z9convolutePfS_ii(
	.param .u64 .ptr .align 1 _Z9convolutePfS_ii_param_0,
	.param .u64 .ptr .align 1 _Z9convolutePfS_ii_param_1,
	.param .u32 _Z9convolutePfS_ii_param_2,
	.param .u32 _Z9convolutePfS_ii_param_3
)
{
	.reg .pred 	%p<41>;
	.reg .b32 	%r<193>;
	.reg .b32 	%f<78>;
	.reg .b64 	%rd<21>;

	ld.param.u64 	%rd3, [_Z9convolutePfS_ii_param_0];
	ld.param.u64 	%rd4, [_Z9convolutePfS_ii_param_1];
	ld.param.u32 	%r96, [_Z9convolutePfS_ii_param_2];
	ld.param.u32 	%r97, [_Z9convolutePfS_ii_param_3];
	cvta.to.global.u64 	%rd1, %rd3;
	cvta.to.global.u64 	%rd2, %rd4;
	add.s32 	%r1, %r97, 2;
	mov.u32 	%r2, %ntid.y;
	add.s32 	%r98, %r2, %r1;
	add.s32 	%r99, %r98, -1;
	div.u32 	%r3, %r99, %r2;
	mov.u32 	%r100, %ctaid.x;
	mul.lo.s32 	%r4, %r97, %r100;
	mov.u32 	%r5, %tid.x;
	add.s32 	%r6, %r4, %r5;
	add.s32 	%r101, %r4, %r1;
	min.u32 	%r7, %r101, %r96;
	mov.u32 	%r102, %ctaid.y;
	mul.lo.s32 	%r8, %r97, %r102;
	add.s32 	%r103, %r8, %r1;
	min.u32 	%r9, %r103, %r96;
	setp.lt.s32 	%p2, %r3, 1;
	@%p2 bra 	$L__BB0_17;
	mov.u32 	%r10, %tid.y;
	and.b32  	%r11, %r3, 3;
	setp.lt.u32 	%p3, %r3, 4;
	mov.b32 	%r181, 0;
	@%p3 bra 	$L__BB0_12;
	and.b32  	%r181, %r3, 2147483644;
	neg.s32 	%r180, %r181;
	add.s32 	%r105, %r10, %r2;
	mul.lo.s32 	%r106, %r105, %r1;
	shl.b32 	%r14, %r106, 2;
	shl.b32 	%r107, %r5, 2;
	mov.u32 	%r108, sData;
	add.s32 	%r179, %r108, %r107;
	mul.lo.s32 	%r109, %r2, %r1;
	shl.b32 	%r16, %r109, 4;
	shl.b32 	%r110, %r2, 1;
	add.s32 	%r111, %r10, %r110;
	mul.lo.s32 	%r112, %r111, %r1;
	shl.b32 	%r17, %r112, 2;
	mul.lo.s32 	%r113, %r2, 3;
	add.s32 	%r114, %r10, %r113;
	mul.lo.s32 	%r115, %r114, %r1;
	shl.b32 	%r18, %r115, 2;
	mul.lo.s32 	%r116, %r10, %r1;
	shl.b32 	%r19, %r116, 2;
	add.s32 	%r178, %r105, %r8;
	shl.b32 	%r21, %r2, 2;
	mad.lo.s32 	%r177, %r96, %r178, %r6;
	mul.lo.s32 	%r117, %r2, %r96;
	shl.b32 	%r23, %r117, 2;
	add.s32 	%r171, %r10, %r8;
	add.s32 	%r176, %r171, %r110;
	mad.lo.s32 	%r175, %r96, %r176, %r6;
	add.s32 	%r174, %r171, %r113;
	mad.lo.s32 	%r173, %r96, %r174, %r6;
	mad.lo.s32 	%r172, %r96, %r171, %r6;
$L__BB0_3:
	setp.ge.s32 	%p4, %r6, %r7;
	setp.ge.s32 	%p5, %r171, %r9;
	or.pred  	%p6, %p4, %p5;
	@%p6 bra 	$L__BB0_5;
	mul.wide.s32 	%rd5, %r172, 4;
	add.s64 	%rd6, %rd1, %rd5;
	ld.global.f32 	%f10, [%rd6];
	add.s32 	%r118, %r179, %r19;
	st.shared.f32 	[%r118], %f10;
$L__BB0_5:
	setp.ge.s32 	%p8, %r178, %r9;
	or.pred  	%p9, %p4, %p8;
	@%p9 bra 	$L__BB0_7;
	mul.wide.s32 	%rd7, %r177, 4;
	add.s64 	%rd8, %rd1, %rd7;
	ld.global.f32 	%f11, [%rd8];
	add.s32 	%r119, %r179, %r14;
	st.shared.f32 	[%r119], %f11;
$L__BB0_7:
	setp.ge.s32 	%p11, %r176, %r9;
	or.pred  	%p12, %p4, %p11;
	@%p12 bra 	$L__BB0_9;
	mul.wide.s32 	%rd9, %r175, 4;
	add.s64 	%rd10, %rd1, %rd9;
	ld.global.f32 	%f12, [%rd10];
	add.s32 	%r120, %r179, %r17;
	st.shared.f32 	[%r120], %f12;
$L__BB0_9:
	setp.ge.s32 	%p14, %r174, %r9;
	or.pred  	%p15, %p4, %p14;
	@%p15 bra 	$L__BB0_11;
	mul.wide.s32 	%rd11, %r173, 4;
	add.s64 	%rd12, %rd1, %rd11;
	ld.global.f32 	%f13, [%rd12];
	add.s32 	%r121, %r179, %r18;
	st.shared.f32 	[%r121], %f13;
$L__BB0_11:
	add.s32 	%r180, %r180, 4;
	add.s32 	%r179, %r179, %r16;
	add.s32 	%r178, %r178, %r21;
	add.s32 	%r177, %r177, %r23;
	add.s32 	%r176, %r176, %r21;
	add.s32 	%r175, %r175, %r23;
	add.s32 	%r174, %r174, %r21;
	add.s32 	%r173, %r173, %r23;
	add.s32 	%r172, %r172, %r23;
	add.s32 	%r171, %r171, %r21;
	setp.ne.s32 	%p16, %r180, 0;
	@%p16 bra 	$L__BB0_3;
$L__BB0_12:
	setp.eq.s32 	%p17, %r11, 0;
	@%p17 bra 	$L__BB0_17;
	mad.lo.s32 	%r122, %r2, %r181, %r10;
	mul.lo.s32 	%r123, %r122, %r1;
	shl.b32 	%r124, %r123, 2;
	shl.b32 	%r125, %r5, 2;
	add.s32 	%r126, %r124, %r125;
	mov.u32 	%r127, sData;
	add.s32 	%r185, %r127, %r126;
	mul.lo.s32 	%r128, %r2, %r1;
	shl.b32 	%r52, %r128, 2;
	add.s32 	%r183, %r122, %r8;
	mad.lo.s32 	%r184, %r96, %r183, %r6;
	mul.lo.s32 	%r55, %r2, %r96;
	neg.s32 	%r182, %r11;
$L__BB0_14:
	.pragma "nounroll";
	setp.ge.s32 	%p18, %r6, %r7;
	setp.ge.s32 	%p19, %r183, %r9;
	or.pred  	%p20, %p18, %p19;
	@%p20 bra 	$L__BB0_16;
	mul.wide.s32 	%rd13, %r184, 4;
	add.s64 	%rd14, %rd1, %rd13;
	ld.global.f32 	%f14, [%rd14];
	st.shared.f32 	[%r185], %f14;
$L__BB0_16:
	add.s32 	%r185, %r185, %r52;
	add.s32 	%r184, %r184, %r55;
	add.s32 	%r183, %r183, %r2;
	add.s32 	%r182, %r182, 1;
	setp.ne.s32 	%p21, %r182, 0;
	@%p21 bra 	$L__BB0_14;
$L__BB0_17:
	setp.lt.s32 	%p22, %r3, 1;
	bar.sync 	0;
	@%p22 bra 	$L__BB0_31;
	mov.u32 	%r65, %tid.y;
	add.s32 	%r130, %r4, 1;
	setp.ge.u32 	%p23, %r6, %r130;
	add.s32 	%r131, %r7, -1;
	setp.lt.s32 	%p24, %r6, %r131;
	and.pred  	%p1, %p23, %p24;
	add.s32 	%r66, %r8, 1;
	add.s32 	%r67, %r9, -1;
	add.s32 	%r68, %r96, -2;
	setp.eq.s32 	%p25, %r3, 1;
	mov.b32 	%r192, 0;
	@%p25 bra 	$L__BB0_27;
	ld.const.f32 	%f1, [d_Filter];
	ld.const.f32 	%f2, [d_Filter+4];
	ld.const.f32 	%f3, [d_Filter+8];
	ld.const.f32 	%f4, [d_Filter+12];
	ld.const.f32 	%f5, [d_Filter+16];
	ld.const.f32 	%f6, [d_Filter+20];
	ld.const.f32 	%f7, [d_Filter+24];
	ld.const.f32 	%f8, [d_Filter+28];
	ld.const.f32 	%f9, [d_Filter+32];
	and.b32  	%r133, %r3, 2147483646;
	neg.s32 	%r191, %r133;
	add.s32 	%r190, %r65, %r8;
	add.s32 	%r134, %r190, -1;
	mad.lo.s32 	%r189, %r134, %r68, %r6;
	add.s32 	%r135, %r65, %r2;
	add.s32 	%r186, %r135, %r8;
	add.s32 	%r136, %r186, -1;
	mad.lo.s32 	%r188, %r136, %r68, %r6;
	add.s32 	%r137, %r135, -1;
	mul.lo.s32 	%r138, %r137, %r1;
	shl.b32 	%r139, %r138, 2;
	shl.b32 	%r140, %r97, 3;
	shl.b32 	%r141, %r5, 2;
	add.s32 	%r77, %r139, %r141;
	add.s32 	%r74, %r77, %r140;
	add.s32 	%r142, %r65, -1;
	mul.lo.s32 	%r143, %r142, %r1;
	shl.b32 	%r144, %r143, 2;
	add.s32 	%r75, %r144, %r141;
	shl.b32 	%r145, %r97, 2;
	add.s32 	%r76, %r75, %r145;
	add.s32 	%r78, %r77, %r145;
	add.s32 	%r79, %r75, %r140;
	mov.u32 	%r187, sData;
	not.pred 	%p26, %p1;
$L__BB0_20:
	@%p26 bra 	$L__BB0_23;
	setp.lt.u32 	%p27, %r190, %r66;
	setp.ge.s32 	%p28, %r190, %r67;
	or.pred  	%p29, %p27, %p28;
	@%p29 bra 	$L__BB0_23;
	add.s32 	%r146, %r189, -1;
	mul.wide.s32 	%rd15, %r146, 4;
	add.s64 	%rd16, %rd2, %rd15;
	add.s32 	%r147, %r187, %r75;
	ld.shared.f32 	%f15, [%r147+-4];
	fma.rn.f32 	%f16, %f15, %f1, 0f00000000;
	ld.shared.f32 	%f17, [%r147];
	fma.rn.f32 	%f18, %f17, %f2, %f16;
	ld.shared.f32 	%f19, [%r147+4];
	fma.rn.f32 	%f20, %f19, %f3, %f18;
	add.s32 	%r148, %r187, %r76;
	ld.shared.f32 	%f21, [%r148+4];
	fma.rn.f32 	%f22, %f21, %f4, %f20;
	ld.shared.f32 	%f23, [%r148+8];
	fma.rn.f32 	%f24, %f23, %f5, %f22;
	ld.shared.f32 	%f25, [%r148+12];
	fma.rn.f32 	%f26, %f25, %f6, %f24;
	add.s32 	%r149, %r187, %r79;
	ld.shared.f32 	%f27, [%r149+12];
	fma.rn.f32 	%f28, %f27, %f7, %f26;
	ld.shared.f32 	%f29, [%r149+16];
	fma.rn.f32 	%f30, %f29, %f8, %f28;
	ld.shared.f32 	%f31, [%r149+20];
	fma.rn.f32 	%f32, %f31, %f9, %f30;
	st.global.f32 	[%rd16], %f32;
$L__BB0_23:
	@%p26 bra 	$L__BB0_26;
	setp.lt.u32 	%p31, %r186, %r66;
	setp.ge.s32 	%p32, %r186, %r67;
	or.pred  	%p33, %p31, %p32;
	@%p33 bra 	$L__BB0_26;
	add.s32 	%r150, %r188, -1;
	mul.wide.s32 	%rd17, %r150, 4;
	add.s64 	%rd18, %rd2, %rd17;
	add.s32 	%r151, %r187, %r77;
	ld.shared.f32 	%f33, [%r151+-4];
	fma.rn.f32 	%f34, %f33, %f1, 0f00000000;
	ld.shared.f32 	%f35, [%r151];
	fma.rn.f32 	%f36, %f35, %f2, %f34;
	ld.shared.f32 	%f37, [%r151+4];
	fma.rn.f32 	%f38, %f37, %f3, %f36;
	add.s32 	%r152, %r187, %r78;
	ld.shared.f32 	%f39, [%r152+4];
	fma.rn.f32 	%f40, %f39, %f4, %f38;
	ld.shared.f32 	%f41, [%r152+8];
	fma.rn.f32 	%f42, %f41, %f5, %f40;
	ld.shared.f32 	%f43, [%r152+12];
	fma.rn.f32 	%f44, %f43, %f6, %f42;
	add.s32 	%r153, %r187, %r74;
	ld.shared.f32 	%f45, [%r153+12];
	fma.rn.f32 	%f46, %f45, %f7, %f44;
	ld.shared.f32 	%f47, [%r153+16];
	fma.rn.f32 	%f48, %f47, %f8, %f46;
	ld.shared.f32 	%f49, [%r153+20];
	fma.rn.f32 	%f50, %f49, %f9, %f48;
	st.global.f32 	[%rd18], %f50;
$L__BB0_26:
	and.b32  	%r192, %r3, 2147483646;
	add.s32 	%r191, %r191, 2;
	shl.b32 	%r154, %r2, 1;
	add.s32 	%r190, %r190, %r154;
	mul.lo.s32 	%r155, %r2, %r68;
	shl.b32 	%r156, %r155, 1;
	add.s32 	%r189, %r189, %r156;
	add.s32 	%r188, %r188, %r156;
	mul.lo.s32 	%r157, %r2, %r1;
	shl.b32 	%r158, %r157, 3;
	add.s32 	%r187, %r187, %r158;
	add.s32 	%r186, %r186, %r154;
	setp.ne.s32 	%p34, %r191, 0;
	@%p34 bra 	$L__BB0_20;
$L__BB0_27:
	and.b32  	%r159, %r3, 1;
	setp.eq.b32 	%p35, %r159, 1;
	not.pred 	%p36, %p35;
	@%p36 bra 	$L__BB0_31;
	mad.lo.s32 	%r94, %r192, %r2, %r65;
	add.s32 	%r95, %r94, %r8;
	not.pred 	%p37, %p1;
	@%p37 bra 	$L__BB0_31;
	setp.lt.u32 	%p38, %r95, %r66;
	setp.ge.s32 	%p39, %r95, %r67;
	or.pred  	%p40, %p38, %p39;
	@%p40 bra 	$L__BB0_31;
	add.s32 	%r160, %r95, -1;
	mad.lo.s32 	%r161, %r160, %r68, %r6;
	add.s32 	%r162, %r161, -1;
	mul.wide.s32 	%rd19, %r162, 4;
	add.s64 	%rd20, %rd2, %rd19;
	add.s32 	%r163, %r94, -1;
	mad.lo.s32 	%r164, %r163, %r1, %r5;
	shl.b32 	%r165, %r164, 2;
	mov.u32 	%r166, sData;
	add.s32 	%r167, %r166, %r165;
	ld.shared.f32 	%f51, [%r167+-4];
	ld.const.f32 	%f52, [d_Filter];
	fma.rn.f32 	%f53, %f51, %f52, 0f00000000;
	ld.shared.f32 	%f54, [%r167];
	ld.const.f32 	%f55, [d_Filter+4];
	fma.rn.f32 	%f56, %f54, %f55, %f53;
	ld.shared.f32 	%f57, [%r167+4];
	ld.const.f32 	%f58, [d_Filter+8];
	fma.rn.f32 	%f59, %f57, %f58, %f56;
	shl.b32 	%r168, %r1, 2;
	add.s32 	%r169, %r167, %r168;
	ld.shared.f32 	%f60, [%r169+-4];
	ld.const.f32 	%f61, [d_Filter+12];
	fma.rn.f32 	%f62, %f60, %f61, %f59;
	ld.shared.f32 	%f63, [%r169];
	ld.const.f32 	%f64, [d_Filter+16];
	fma.rn.f32 	%f65, %f63, %f64, %f62;
	ld.shared.f32 	%f66, [%r169+4];
	ld.const.f32 	%f67, [d_Filter+20];
	fma.rn.f32 	%f68, %f66, %f67, %f65;
	add.s32 	%r170, %r169, %r168;
	ld.shared.f32 	%f69, [%r170+-4];
	ld.const.f32 	%f70, [d_Filter+24];
	fma.rn.f32 	%f71, %f69, %f70, %f68;
	ld.shared.f32 	%f72, [%r170];
	ld.const.f32 	%f73, [d_Filter+28];
	fma.rn.f32 	%f74, %f72, %f73, %f71;
	ld.shared.f32 	%f75, [%r170+4];
	ld.const.f32 	%f76, [d_Filter+32];
	fma.rn.f32 	%f77, %f75, %f76, %f74;
	st.global.f32 	[%rd20], %f77;
$L__BB0_31:
	ret;

}


// ===== COMPILED SASS (sm_100) =====

	.target	sm_100

	.elftype	@"ET_EXEC"


//--------------------- .note.nv.tkinfo           --------------------------
	.section	.note.nv.tkinfo,"",@"SHT_NOTE"
	.sectionflags	@"SHF_NOTE_NV_TKINFO"
	.tkinfo
        /*0018*/ 	.word	0x00000002
        /*0030*/ 	.string	""
        /*0030*/ 	.string	"ptxas"
        /*0030*/ 	.string	"Cuda compilation tools, release 13.0, V13.0.88"
        /*0030*/ 	.string	"Build cuda_13.0.r13.0/compiler.36424714_0"
        /*0030*/ 	.string	"-arch sm_100 -m 64 "



//--------------------- .note.nv.cuinfo           --------------------------
	.section	.note.nv.cuinfo,"",@"SHT_NOTE"
	.sectionflags	@"SHF_NOTE_NV_CUINFO"
        /*0018*/ 	.short	0x0002
        /*001a*/ 	.short	0x0064
        /*001c*/ 	.short	0x0082
	.zero		2


//--------------------- .nv.info                  --------------------------
	.section	.nv.info,"",@"SHT_CUDA_INFO"
	.align	4


	//----- nvinfo : EIATTR_REGCOUNT
	.align		4
        /*0000*/ 	.byte	0x04, 0x2f
        /*0002*/ 	.short	(.L_2 - .L_1)
	.align		4
.L_1:
        /*0004*/ 	.word	index@(_Z9convolutePfS_ii)
        /*0008*/ 	.word	0x00000020


	//----- nvinfo : EIATTR_FRAME_SIZE
	.align		4
.L_2:
        /*000c*/ 	.byte	0x04, 0x11
        /*000e*/ 	.short	(.L_4 - .L_3)
	.align		4
.L_3:
        /*0010*/ 	.word	index@(_Z9convolutePfS_ii)
        /*0014*/ 	.word	0x00000000


	//----- nvinfo : EIATTR_MIN_STACK_SIZE
	.align		4
.L_4:
        /*0018*/ 	.byte	0x04, 0x12
        /*001a*/ 	.short	(.L_6 - .L_5)
	.align		4
.L_5:
        /*001c*/ 	.word	index@(_Z9convolutePfS_ii)
        /*0020*/ 	.word	0x00000000
.L_6:


//--------------------- .nv.compat                --------------------------
	.section	.nv.compat,"",@"SHT_CUDA_COMPAT_INFO"
	.align	4
        /*0000*/ 	.byte	0x02, 0x09, 0x00, 0x00, 0x02, 0x02, 0x01, 0x00, 0x02, 0x05, 0x05, 0x00, 0x03, 0x07, 0x01, 0x01
        /*0010*/ 	.byte	0x02, 0x03, 0x00, 0x00, 0x02, 0x06, 0x01, 0x00, 0x04, 0x0b, 0x08, 0x00, 0x09, 0x00, 0x00, 0x00
        /*0020*/ 	.byte	0x00, 0x00, 0x00, 0x00


//--------------------- .nv.info._Z9convolutePfS_ii --------------------------
	.section	.nv.info._Z9convolutePfS_ii,"",@"SHT_CUDA_INFO"
	.sectionflags	@""
	.align	4


	//----- nvinfo : EIATTR_CUDA_API_VERSION
	.align		4
        /*0000*/ 	.byte	0x04, 0x37
        /*0002*/ 	.short	(.L_8 - .L_7)
.L_7:
        /*0004*/ 	.word	0x00000082


	//----- nvinfo : EIATTR_KPARAM_INFO
	.align		4
.L_8:
        /*0008*/ 	.byte	0x04, 0x17
        /*000a*/ 	.short	(.L_10 - .L_9)
.L_9:
        /*000c*/ 	.word	0x00000000
        /*0010*/ 	.short	0x0003
        /*0012*/ 	.short	0x0014
        /*0014*/ 	.byte	0x00, 0xf0, 0x11, 0x00


	//----- nvinfo : EIATTR_KPARAM_INFO
	.align		4
.L_10:
        /*0018*/ 	.byte	0x04, 0x17
        /*001a*/ 	.short	(.L_12 - .L_11)
.L_11:
        /*001c*/ 	.word	0x00000000
        /*0020*/ 	.short	0x0002
        /*0022*/ 	.short	0x0010
        /*0024*/ 	.byte	0x00, 0xf0, 0x11, 0x00


	//----- nvinfo : EIATTR_KPARAM_INFO
	.align		4
.L_12:
        /*0028*/ 	.byte	0x04, 0x17
        /*002a*/ 	.short	(.L_14 - .L_13)
.L_13:
        /*002c*/ 	.word	0x00000000
        /*0030*/ 	.short	0x0001
        /*0032*/ 	.short	0x0008
        /*0034*/ 	.byte	0x00, 0xf5, 0x21, 0x00


	//----- nvinfo : EIATTR_KPARAM_INFO
	.align		4
.L_14:
        /*0038*/ 	.byte	0x04, 0x17
        /*003a*/ 	.short	(.L_16 - .L_15)
.L_15:
        /*003c*/ 	.word	0x00000000
        /*0040*/ 	.short	0x0000
        /*0042*/ 	.short	0x0000
        /*0044*/ 	.byte	0x00, 0xf5, 0x21, 0x00


	//----- nvinfo : EIATTR_SPARSE_MMA_MASK
	.align		4
.L_16:
        /*0048*/ 	.byte	0x03, 0x50
        /*004a*/ 	.short	0x0000


	//----- nvinfo : EIATTR_MAXREG_COUNT
	.align		4
        /*004c*/ 	.byte	0x03, 0x1b
        /*004e*/ 	.short	0x00ff


	//----- nvinfo : EIATTR_NUM_BARRIERS
	.align		4
        /*0050*/ 	.byte	0x02, 0x4c
        /*0052*/ 	.byte	0x01
	.zero		1


	//----- nvinfo : EIATTR_MERCURY_ISA_VERSION
	.align		4
        /*0054*/ 	.byte	0x03, 0x5f
        /*0056*/ 	.short	0x0101


	//----- nvinfo : EIATTR_VRC_CTA_INIT_COUNT
	.align		4
        /*0058*/ 	.byte	0x02, 0x4a
	.zero		1
	.zero		1


	//----- nvinfo : EIATTR_EXIT_INSTR_OFFSETS
	.align		4
        /*005c*/ 	.byte	0x04, 0x1c
        /*005e*/ 	.short	(.L_18 - .L_17)


	//   ....[0]....
.L_17:
        /*0060*/ 	.word	0x00001690


	//   ....[1]....
        /*0064*/ 	.word	0x00001d60


	//   ....[2]....
        /*0068*/ 	.word	0x00001db0


	//   ....[3]....
        /*006c*/ 	.word	0x00001de0


	//   ....[4]....
        /*0070*/ 	.word	0x00002030


	//----- nvinfo : EIATTR_CRS_STACK_SIZE
	.align		4
.L_18:
        /*0074*/ 	.byte	0x04, 0x1e
        /*0076*/ 	.short	(.L_20 - .L_19)
.L_19:
        /*0078*/ 	.word	0x00000000


	//----- nvinfo : EIATTR_CBANK_PARAM_SIZE
	.align		4
.L_20:
        /*007c*/ 	.byte	0x03, 0x19
        /*007e*/ 	.short	0x0018


	//----- nvinfo : EIATTR_PARAM_CBANK
	.align		4
        /*0080*/ 	.byte	0x04, 0x0a
        /*0082*/ 	.short	(.L_22 - .L_21)
	.align		4
.L_21:
        /*0084*/ 	.word	index@(.nv.constant0._Z9convolutePfS_ii)
        /*0088*/ 	.short	0x0380
        /*008a*/ 	.short	0x0018


	//----- nvinfo : EIATTR_SW_WAR
	.align		4
.L_22:
        /*008c*/ 	.byte	0x04, 0x36
        /*008e*/ 	.short	(.L_24 - .L_23)
.L_23:
        /*0090*/ 	.word	0x00000008
.L_24:


//--------------------- .nv.callgraph             --------------------------
	.section	.nv.callgraph,"",@"SHT_CUDA_CALLGRAPH"
	.align	4
	.sectionentsize	8
	.align		4
        /*0000*/ 	.word	0x00000000
	.align		4
        /*0004*/ 	.word	0xffffffff
	.align		4
        /*0008*/ 	.word	0x00000000
	.align		4
        /*000c*/ 	.word	0xfffffffe
	.align		4
        /*0010*/ 	.word	0x00000000
	.align		4
        /*0014*/ 	.word	0xfffffffd
	.align		4
        /*0018*/ 	.word	0x00000000
	.align		4
        /*001c*/ 	.word	0xfffffffc


//--------------------- .nv.constant3             --------------------------
	.section	.nv.constant3,"a",@progbits
	.align	4
.nv.constant3:
	.type		d_Filter,@object
	.size		d_Filter,(.L_0 - d_Filter)
d_Filter:
	.zero		36
.L_0:


//--------------------- .text._Z9convolutePfS_ii  --------------------------
	.section	.text._Z9convolutePfS_ii,"ax",@progbits
	.align	128
        .global         _Z9convolutePfS_ii
        .type           _Z9convolutePfS_ii,@function
        .size           _Z9convolutePfS_ii,(.L_x_15 - _Z9convolutePfS_ii)
        .other          _Z9convolutePfS_ii,@"STO_CUDA_ENTRY STV_DEFAULT"
_Z9convolutePfS_ii:
.text._Z9convolutePfS_ii:
[----:B------:R-:W-:Y:S01]  /*0000*/  LDC R1, c[0x0][0x37c] ;  /* 0x0000df00ff017b82 */ /* 0x000fe20000000800 */
[----:B------:R-:W0:Y:S01]  /*0010*/  LDCU UR10, c[0x0][0x364] ;  /* 0x00006c80ff0a77ac */ /* 0x000e220008000800 */
[----:B------:R-:W-:-:S06]  /*0020*/  HFMA2 R2, -RZ, RZ, 0, 0 ;  /* 0x00000000ff027431 */ /* 0x000fcc00000001ff */
[----:B------:R-:W1:Y:S01]  /*0030*/  S2UR UR7, SR_CTAID.X ;  /* 0x00000000000779c3 */ /* 0x000e620000002500 */
[----:B------:R-:W2:Y:S01]  /*0040*/  LDCU.64 UR12, c[0x0][0x390] ;  /* 0x00007200ff0c77ac */ /* 0x000ea20008000a00 */
[----:B------:R-:W3:Y:S06]  /*0050*/  LDCU.64 UR8, c[0x0][0x358] ;  /* 0x00006b00ff0877ac */ /* 0x000eec0008000a00 */
[----:B------:R-:W4:Y:S01]  /*0060*/  S2UR UR11, SR_CTAID.Y ;  /* 0x00000000000b79c3 */ /* 0x000f220000002600 */
[----:B0-----:R-:W0:Y:S01]  /*0070*/  I2F.U32.RP R0, UR10 ;  /* 0x0000000a00007d06 */ /* 0x001e220008209000 */
[----:B------:R-:W-:Y:S01]  /*0080*/  ISETP.NE.U32.AND P2, PT, RZ, UR10, PT ;  /* 0x0000000aff007c0c */ /* 0x000fe2000bf45070 */
[----:B--2---:R-:W-:Y:S01]  /*0090*/  UIADD3 UR6, UPT, UPT, UR13, 0x2, URZ ;  /* 0x000000020d067890 */ /* 0x004fe2000fffe0ff */
[----:B------:R-:W-:Y:S01]  /*00a0*/  IMAD.U32 R7, RZ, RZ, UR12 ;  /* 0x0000000cff077e24 */ /* 0x000fe2000f8e00ff */
[----:B------:R-:W-:-:S02]  /*00b0*/  MOV R11, UR13 ;  /* 0x0000000d000b7c02 */ /* 0x000fc40008000f00 */
[----:B------:R-:W-:Y:S02]  /*00c0*/  UIADD3 UR4, UPT, UPT, UR10, -0x1, UR6 ;  /* 0xffffffff0a047890 */ /* 0x000fe4000fffe006 */
[----:B0-----:R-:W0:Y:S02]  /*00d0*/  MUFU.RCP R0, R0 ;  /* 0x0000000000007308 */ /* 0x001e240000001000 */
[----:B0-----:R-:W-:Y:S02]  /*00e0*/  IADD3 R3, PT, PT, R0, 0xffffffe, RZ ;  /* 0x0ffffffe00037810 */ /* 0x001fe40007ffe0ff */
[----:B------:R-:W0:Y:S04]  /*00f0*/  LDC R0, c[0x0][0x364] ;  /* 0x0000d900ff007b82 */ /* 0x000e280000000800 */
[----:B------:R-:W2:Y:S02]  /*0100*/  F2I.FTZ.U32.TRUNC.NTZ R3, R3 ;  /* 0x0000000300037305 */ /* 0x000ea4000021f000 */
[----:B--2---:R-:W-:-:S04]  /*0110*/  IMAD.MOV R5, RZ, RZ, -R3 ;  /* 0x000000ffff057224 */ /* 0x004fc800078e0a03 */
[----:B------:R-:W-:-:S04]  /*0120*/  IMAD R5, R5, UR10, RZ ;  /* 0x0000000a05057c24 */ /* 0x000fc8000f8e02ff */
[----:B------:R-:W-:-:S06]  /*0130*/  IMAD.HI.U32 R2, R3, R5, R2 ;  /* 0x0000000503027227 */ /* 0x000fcc00078e0002 */
[----:B------:R-:W-:-:S04]  /*0140*/  IMAD.HI.U32 R2, R2, UR4, RZ ;  /* 0x0000000402027c27 */ /* 0x000fc8000f8e00ff */
[----:B------:R-:W-:-:S05]  /*0150*/  IMAD.MOV R3, RZ, RZ, -R2 ;  /* 0x000000ffff037224 */ /* 0x000fca00078e0a02 */
[----:B------:R-:W-:Y:S02]  /*0160*/  R2UR UR5, R3 ;  /* 0x00000000030572ca */ /* 0x000fe400000e0000 */
[----:B------:R-:W2:Y:S11]  /*0170*/  LDC R3, c[0x0][0x364] ;  /* 0x0000d900ff037b82 */ /* 0x000eb60000000800 */
[----:B------:R-:W-:-:S02]  /*0180*/  UIMAD UR4, UR10, UR5, UR4 ;  /* 0x000000050a0472a4 */ /* 0x000fc4000f8e0204 */
[----:B-1----:R-:W-:-:S04]  /*0190*/  UIMAD UR5, UR7, UR13, UR6 ;  /* 0x0000000d070572a4 */ /* 0x002fc8000f8e0206 */
[----:B0-----:R-:W-:Y:S02]  /*01a0*/  ISETP.LE.U32.AND P0, PT, R0, UR4, PT ;  /* 0x0000000400007c0c */ /* 0x001fe4000bf03070 */
[----:B------:R-:W-:-:S11]  /*01b0*/  VIMNMX.U32 R6, PT, PT, R7, UR5, PT ;  /* 0x0000000507067c48 */ /* 0x000fd6000bfe0000 */
[----:B--2---:R-:W-:Y:S02]  /*01c0*/  @P0 IADD3 R4, PT, PT, -R3, UR4, RZ ;  /* 0x0000000403040c10 */ /* 0x004fe4000fffe1ff */
[----:B------:R-:W-:Y:S02]  /*01d0*/  @P0 IADD3 R2, PT, PT, R2, 0x1, RZ ;  /* 0x0000000102020810 */ /* 0x000fe40007ffe0ff */
[----:B------:R-:W-:Y:S02]  /*01e0*/  @P0 R2UR UR4, R4 ;  /* 0x00000000040402ca */ /* 0x000fe400000e0000 */
[----:B------:R-:W0:Y:S11]  /*01f0*/  S2R R4, SR_TID.X ;  /* 0x0000000000047919 */ /* 0x000e360000002100 */
[----:B------:R-:W-:Y:S01]  /*0200*/  ISETP.LE.U32.AND P1, PT, R0, UR4, PT ;  /* 0x0000000400007c0c */ /* 0x000fe2000bf23070 */
[----:B----4-:R-:W-:-:S06]  /*0210*/  UIMAD UR4, UR11, UR13, UR6 ;  /* 0x0000000d0b0472a4 */ /* 0x010fcc000f8e0206 */
[----:B------:R-:W-:-:S06]  /*0220*/  VIMNMX.U32 R7, PT, PT, R7, UR4, PT ;  /* 0x0000000407077c48 */ /* 0x000fcc000bfe0000 */
[----:B------:R-:W-:Y:S01]  /*0230*/  @P1 VIADD R2, R2, 0x1 ;  /* 0x0000000102021836 */ /* 0x000fe20000000000 */
[----:B------:R-:W-:-:S04]  /*0240*/  @!P2 LOP3.LUT R2, RZ, UR10, RZ, 0x33, !PT ;  /* 0x0000000aff02ac12 */ /* 0x000fc8000f8e33ff */
[----:B------:R-:W-:Y:S01]  /*0250*/  ISETP.GE.AND P0, PT, R2, 0x1, PT ;  /* 0x000000010200780c */ /* 0x000fe20003f06270 */
[----:B0-----:R-:W-:-:S12]  /*0260*/  IMAD R5, R11, UR7, R4 ;  /* 0x000000070b057c24 */ /* 0x001fd8000f8e0204 */
[----:B---3--:R-:W-:Y:S05]  /*0270*/  @!P0 BRA `(.L_x_0) ;  /* 0x0000001000fc8947 */ /* 0x008fea0003800000 */
[----:B------:R-:W0:Y:S01]  /*0280*/  S2R R18, SR_TID.Y ;  /* 0x0000000000127919 */ /* 0x000e220000002200 */
[C---:B------:R-:W-:Y:S02]  /*0290*/  ISETP.GE.U32.AND P0, PT, R2.reuse, 0x4, PT ;  /* 0x000000040200780c */ /* 0x040fe40003f06070 */
[----:B------:R-:W-:Y:S02]  /*02a0*/  LOP3.LUT R8, R2, 0x3, RZ, 0xc0, !PT ;  /* 0x0000000302087812 */ /* 0x000fe400078ec0ff */
[----:B------:R-:W-:-:S09]  /*02b0*/  MOV R9, RZ ;  /* 0x000000ff00097202 */ /* 0x000fd20000000f00 */
[----:B------:R-:W-:Y:S05]  /*02c0*/  @!P0 BRA `(.L_x_1) ;  /* 0x0000001000708947 */ /* 0x000fea0003800000 */
[----:B------:R-:W1:Y:S01]  /*02d0*/  S2UR UR5, SR_CgaCtaId ;  /* 0x00000000000579c3 */ /* 0x000e620000008800 */
[----:B------:R-:W-:Y:S01]  /*02e0*/  LOP3.LUT R9, R2, 0x7ffffffc, RZ, 0xc0, !PT ;  /* 0x7ffffffc02097812 */ /* 0x000fe200078ec0ff */
[----:B0-----:R-:W-:Y:S01]  /*02f0*/  VIADD R19, R18, UR10 ;  /* 0x0000000a12137c36 */ /* 0x001fe20008000000 */
[----:B------:R-:W-:Y:S01]  /*0300*/  UMOV UR4, 0x400 ;  /* 0x0000040000047882 */ /* 0x000fe20000000000 */
[--C-:B------:R-:W-:Y:S01]  /*0310*/  IMAD R17, R11, UR11, R18.reuse ;  /* 0x0000000b0b117c24 */ /* 0x100fe2000f8e0212 */
[----:B------:R-:W-:Y:S01]  /*0320*/  IADD3 R0, PT, PT, -R9, RZ, RZ ;  /* 0x000000ff09007210 */ /* 0x000fe20007ffe1ff */
[----:B------:R-:W-:Y:S01]  /*0330*/  IMAD R10, R11, UR11, R19 ;  /* 0x0000000b0b0a7c24 */ /* 0x000fe2000f8e0213 */
[----:B------:R-:W-:Y:S01]  /*0340*/  MOV R22, UR12 ;  /* 0x0000000c00167c02 */ /* 0x000fe20008000f00 */
[C-C-:B------:R-:W-:Y:S01]  /*0350*/  IMAD R26, R3.reuse, 0x2, R17.reuse ;  /* 0x00000002031a7824 */ /* 0x140fe200078e0211 */
[----:B------:R-:W-:Y:S01]  /*0360*/  ISETP.GE.AND P0, PT, R0, RZ, PT ;  /* 0x000000ff0000720c */ /* 0x000fe20003f06270 */
[C---:B------:R-:W-:Y:S01]  /*0370*/  IMAD R24, R3.reuse, 0x3, R17 ;  /* 0x0000000303187824 */ /* 0x040fe200078e0211 */
[----:B------:R-:W-:Y:S01]  /*0380*/  UIMAD UR7, UR6, UR10, URZ ;  /* 0x0000000a060772a4 */ /* 0x000fe2000f8e02ff */
[----:B------:R-:W-:-:S02]  /*0390*/  IMAD R20, R3, 0x2, R18 ;  /* 0x0000000203147824 */ /* 0x000fc400078e0212 */
[----:B------:R-:W-:Y:S02]  /*03a0*/  IMAD R21, R3, 0x3, R18 ;  /* 0x0000000303157824 */ /* 0x000fe400078e0212 */
[--C-:B------:R-:W-:Y:S02]  /*03b0*/  IMAD R11, R17, UR12, R5.reuse ;  /* 0x0000000c110b7c24 */ /* 0x100fe4000f8e0205 */
[--C-:B------:R-:W-:Y:S02]  /*03c0*/  IMAD R12, R10, UR12, R5.reuse ;  /* 0x0000000c0a0c7c24 */ /* 0x100fe4000f8e0205 */
[--C-:B------:R-:W-:Y:S02]  /*03d0*/  IMAD R25, R26, UR12, R5.reuse ;  /* 0x0000000c1a197c24 */ /* 0x100fe4000f8e0205 */
[----:B------:R-:W-:Y:S01]  /*03e0*/  IMAD R13, R24, UR12, R5 ;  /* 0x0000000c180d7c24 */ /* 0x000fe2000f8e0205 */
[----:B-1----:R-:W-:Y:S01]  /*03f0*/  ULEA UR4, UR5, UR4, 0x18 ;  /* 0x0000000405047291 */ /* 0x002fe2000f8ec0ff */
[----:B------:R-:W-:-:S02]  /*0400*/  IMAD R18, R18, UR6, RZ ;  /* 0x0000000612127c24 */ /* 0x000fc4000f8e02ff */
[----:B------:R-:W-:Y:S02]  /*0410*/  IMAD R19, R19, UR6, RZ ;  /* 0x0000000613137c24 */ /* 0x000fe4000f8e02ff */
[----:B------:R-:W-:Y:S01]  /*0420*/  IMAD R20, R20, UR6, RZ ;  /* 0x0000000614147c24 */ /* 0x000fe2000f8e02ff */
[----:B------:R-:W-:Y:S01]  /*0430*/  LEA R16, R4, UR4, 0x2 ;  /* 0x0000000404107c11 */ /* 0x000fe2000f8e10ff */
[----:B------:R-:W-:Y:S02]  /*0440*/  IMAD R21, R21, UR6, RZ ;  /* 0x0000000615157c24 */ /* 0x000fe4000f8e02ff */
[----:B------:R-:W-:Y:S01]  /*0450*/  IMAD R22, R22, UR10, RZ ;  /* 0x0000000a16167c24 */ /* 0x000fe2000f8e02ff */
[----:B------:R-:W-:Y:S06]  /*0460*/  @P0 BRA `(.L_x_2) ;  /* 0x0000000c00700947 */ /* 0x000fec0003800000 */
[----:B------:R-:W-:Y:S02]  /*0470*/  IADD3 R14, PT, PT, -R0, RZ, RZ ;  /* 0x000000ff000e7210 */ /* 0x000fe40007ffe1ff */
[----:B------:R-:W-:Y:S02]  /*0480*/  PLOP3.LUT P0, PT, PT, PT, PT, 0x80, 0x8 ;  /* 0x000000000008781c */ /* 0x000fe40003f0f070 */
[----:B------:R-:W-:-:S13]  /*0490*/  ISETP.GT.AND P1, PT, R14, 0xc, PT ;  /* 0x0000000c0e00780c */ /* 0x000fda0003f24270 */
[----:B------:R-:W-:Y:S05]  /*04a0*/  @!P1 BRA `(.L_x_3) ;  /* 0x0000000800309947 */ /* 0x000fea0003800000 */
[----:B------:R-:W-:Y:S02]  /*04b0*/  PLOP3.LUT P0, PT, PT, PT, PT, 0x8, 0x80 ;  /* 0x000000000080781c */ /* 0x000fe40003f0e170 */
[CC--:B------:R-:W-:Y:S02]  /*04c0*/  ISETP.GE.AND P1, PT, R5.reuse, R6.reuse, PT ;  /* 0x000000060500720c */ /* 0x0c0fe40003f26270 */
[----:B------:R-:W-:-:S13]  /*04d0*/  ISETP.GE.AND P2, PT, R5, R6, PT ;  /* 0x000000060500720c */ /* 0x000fda0003f46270 */
.L_x_4:
[----:B------:R-:W-:-:S13]  /*04e0*/  ISETP.GE.OR P4, PT, R17, R7, P1 ;  /* 0x000000071100720c */ /* 0x000fda0000f86670 */
[----:B------:R-:W0:Y:S02]  /*04f0*/  @!P4 LDC.64 R14, c[0x0][0x380] ;  /* 0x0000e000ff0ecb82 */ /* 0x000e240000000a00 */
[----:B0-----:R-:W-:-:S05]  /*0500*/  @!P4 IMAD.WIDE R14, R11, 0x4, R14 ;  /* 0x000000040b0ec825 */ /* 0x001fca00078e020e */
[----:B------:R0:W2:Y:S01]  /*0510*/  @!P4 LDG.E R23, desc[UR8][R14.64] ;  /* 0x000000080e17c981 */ /* 0x0000a2000c1e1900 */
[----:B------:R-:W-:Y:S01]  /*0520*/  ISETP.GE.OR P3, PT, R10, R7, P1 ;  /* 0x000000070a00720c */ /* 0x000fe20000f66670 */
[----:B------:R-:W-:-:S12]  /*0530*/  @!P4 IMAD R28, R18, 0x4, R16 ;  /* 0x00000004121cc824 */ /* 0x000fd800078e0210 */
[----:B0-----:R-:W0:Y:S02]  /*0540*/  @!P3 LDC.64 R14, c[0x0][0x380] ;  /* 0x0000e000ff0ebb82 */ /* 0x001e240000000a00 */
[----:B0-----:R-:W-:-:S05]  /*0550*/  @!P3 IMAD.WIDE R14, R12, 0x4, R14 ;  /* 0x000000040c0eb825 */ /* 0x001fca00078e020e */
[----:B------:R0:W3:Y:S04]  /*0560*/  @!P3 LDG.E R27, desc[UR8][R14.64] ;  /* 0x000000080e1bb981 */ /* 0x0000e8000c1e1900 */
[----:B--2---:R1:W-:Y:S01]  /*0570*/  @!P4 STS [R28], R23 ;  /* 0x000000171c00c388 */ /* 0x0043e20000000800 */
[----:B------:R-:W-:-:S13]  /*0580*/  ISETP.GE.OR P4, PT, R26, R7, P1 ;  /* 0x000000071a00720c */ /* 0x000fda0000f86670 */
[----:B0-----:R-:W0:Y:S02]  /*0590*/  @!P4 LDC.64 R14, c[0x0][0x380] ;  /* 0x0000e000ff0ecb82 */ /* 0x001e240000000a00 */
[----:B0-----:R-:W-:-:S05]  /*05a0*/  @!P4 IMAD.WIDE R14, R25, 0x4, R14 ;  /* 0x00000004190ec825 */ /* 0x001fca00078e020e */
[----:B-1----:R0:W2:Y:S01]  /*05b0*/  @!P4 LDG.E R23, desc[UR8][R14.64] ;  /* 0x000000080e17c981 */ /* 0x0020a2000c1e1900 */
[----:B------:R-:W-:-:S05]  /*05c0*/  @!P3 LEA R29, R19, R16, 0x2 ;  /* 0x00000010131db211 */ /* 0x000fca00078e10ff */
[----:B---3--:R-:W-:Y:S01]  /*05d0*/  @!P3 STS [R29], R27 ;  /* 0x0000001b1d00b388 */ /* 0x008fe20000000800 */
[----:B------:R-:W-:-:S13]  /*05e0*/  ISETP.GE.OR P3, PT, R24, R7, P1 ;  /* 0x000000071800720c */ /* 0x000fda0000f66670 */
[----:B0-----:R-:W0:Y:S01]  /*05f0*/  @!P3 LDC.64 R14, c[0x0][0x380] ;  /* 0x0000e000ff0ebb82 */ /* 0x001e220000000a00 */
[----:B------:R-:W-:Y:S02]  /*0600*/  @!P4 IMAD R28, R20, 0x4, R16 ;  /* 0x00000004141cc824 */ /* 0x000fe400078e0210 */
[----:B0-----:R-:W-:-:S03]  /*0610*/  @!P3 IMAD.WIDE R14, R13, 0x4, R14 ;  /* 0x000000040d0eb825 */ /* 0x001fc600078e020e */
[----:B--2---:R0:W-:Y:S04]  /*0620*/  @!P4 STS [R28], R23 ;  /* 0x000000171c00c388 */ /* 0x0041e80000000800 */
[----:B0-----:R0:W2:Y:S01]  /*0630*/  @!P3 LDG.E R23, desc[UR8][R14.64] ;  /* 0x000000080e17b981 */ /* 0x0010a2000c1e1900 */
[----:B------:R-:W-:Y:S02]  /*0640*/  LEA R17, R3, R17, 0x2 ;  /* 0x0000001103117211 */ /* 0x000fe400078e10ff */
[----:B------:R-:W-:-:S04]  /*0650*/  PLOP3.LUT P1, PT, P2, PT, PT, 0x80, 0x8 ;  /* 0x000000000008781c */ /* 0x000fc8000172f070 */
[----:B------:R-:W-:Y:S01]  /*0660*/  ISETP.GE.OR P4, PT, R17, R7, P1 ;  /* 0x000000071100720c */ /* 0x000fe20000f86670 */
[----:B------:R-:W-:-:S12]  /*0670*/  @!P3 IMAD R27, R21, 0x4, R16 ;  /* 0x00000004151bb824 */ /* 0x000fd800078e0210 */
[----:B0-----:R-:W0:Y:S01]  /*0680*/  @!P4 LDC.64 R14, c[0x0][0x380] ;  /* 0x0000e000ff0ecb82 */ /* 0x001e220000000a00 */
[----:B------:R-:W-:Y:S01]  /*0690*/  IMAD R10, R3, 0x4, R10 ;  /* 0x00000004030a7824 */ /* 0x000fe200078e020a */
[----:B------:R-:W-:-:S05]  /*06a0*/  LEA R11, R22, R11, 0x2 ;  /* 0x0000000b160b7211 */ /* 0x000fca00078e10ff */
[----:B0-----:R-:W-:-:S06]  /*06b0*/  @!P4 IMAD.WIDE R14, R11, 0x4, R14 ;  /* 0x000000040b0ec825 */ /* 0x001fcc00078e020e */
[----:B------:R0:W3:Y:S01]  /*06c0*/  @!P4 LDG.E R15, desc[UR8][R14.64] ;  /* 0x000000080e0fc981 */ /* 0x0000e2000c1e1900 */
[----:B------:R-:W-:-:S03]  /*06d0*/  IMAD R12, R22, 0x4, R12 ;  /* 0x00000004160c7824 */ /* 0x000fc600078e020c */
[----:B--2---:R1:W-:Y:S01]  /*06e0*/  @!P3 STS [R27], R23 ;  /* 0x000000171b00b388 */ /* 0x0043e20000000800 */
[----:B------:R-:W-:-:S13]  /*06f0*/  ISETP.GE.OR P3, PT, R10, R7, P1 ;  /* 0x000000070a00720c */ /* 0x000fda0000f66670 */
[----:B------:R-:W2:Y:S02]  /*0700*/  @!P3 LDC.64 R28, c[0x0][0x380] ;  /* 0x0000e000ff1cbb82 */ /* 0x000ea40000000a00 */
[----:B--2---:R-:W-:-:S05]  /*0710*/  @!P3 IMAD.WIDE R28, R12, 0x4, R28 ;  /* 0x000000040c1cb825 */ /* 0x004fca00078e021c */
[----:B-1----:R1:W2:Y:S01]  /*0720*/  @!P3 LDG.E R27, desc[UR8][R28.64] ;  /* 0x000000081c1bb981 */ /* 0x0022a2000c1e1900 */
[----:B0-----:R-:W-:-:S05]  /*0730*/  MOV R14, UR7 ;  /* 0x00000007000e7c02 */ /* 0x001fca0008000f00 */
[----:B------:R-:W-:Y:S01]  /*0740*/  IMAD R16, R14, 0x10, R16 ;  /* 0x000000100e107824 */ /* 0x000fe200078e0210 */
[----:B------:R-:W-:-:S04]  /*0750*/  LEA R26, R3, R26, 0x2 ;  /* 0x0000001a031a7211 */ /* 0x000fc800078e10ff */
[----:B------:R-:W-:-:S05]  /*0760*/  @!P4 LEA R23, R18, R16, 0x2 ;  /* 0x000000101217c211 */ /* 0x000fca00078e10ff */
[----:B---3--:R0:W-:Y:S01]  /*0770*/  @!P4 STS [R23], R15 ;  /* 0x0000000f1700c388 */ /* 0x0081e20000000800 */
[----:B------:R-:W-:Y:S01]  /*0780*/  ISETP.GE.OR P4, PT, R26, R7, P1 ;  /* 0x000000071a00720c */ /* 0x000fe20000f86670 */
[----:B------:R-:W-:-:S12]  /*0790*/  IMAD R24, R3, 0x4, R24 ;  /* 0x0000000403187824 */ /* 0x000fd800078e0218 */
[----:B-1----:R-:W1:Y:S01]  /*07a0*/  @!P4 LDC.64 R28, c[0x0][0x380] ;  /* 0x0000e000ff1ccb82 */ /* 0x002e620000000a00 */
[----:B0-----:R-:W-:Y:S01]  /*07b0*/  @!P3 IMAD R15, R19, 0x4, R16 ;  /* 0x00000004130fb824 */ /* 0x001fe200078e0210 */
[----:B------:R-:W-:-:S05]  /*07c0*/  LEA R25, R22, R25, 0x2 ;  /* 0x0000001916197211 */ /* 0x000fca00078e10ff */
[----:B-1----:R-:W-:-:S05]  /*07d0*/  @!P4 IMAD.WIDE R28, R25, 0x4, R28 ;  /* 0x00000004191cc825 */ /* 0x002fca00078e021c */
[----:B------:R0:W3:Y:S01]  /*07e0*/  @!P4 LDG.E R23, desc[UR8][R28.64] ;  /* 0x000000081c17c981 */ /* 0x0000e2000c1e1900 */
[----:B------:R-:W-:-:S03]  /*07f0*/  IMAD R13, R22, 0x4, R13 ;  /* 0x00000004160d7824 */ /* 0x000fc600078e020d */
[----:B--2---:R1:W-:Y:S01]  /*0800*/  @!P3 STS [R15], R27 ;  /* 0x0000001b0f00b388 */ /* 0x0043e20000000800 */
[----:B------:R-:W-:-:S13]  /*0810*/  ISETP.GE.OR P3, PT, R24, R7, P1 ;  /* 0x000000071800720c */ /* 0x000fda0000f66670 */
[----:B0-----:R-:W0:Y:S02]  /*0820*/  @!P3 LDC.64 R28, c[0x0][0x380] ;  /* 0x0000e000ff1cbb82 */ /* 0x001e240000000a00 */
[----:B0-----:R-:W-:-:S05]  /*0830*/  @!P3 IMAD.WIDE R28, R13, 0x4, R28 ;  /* 0x000000040d1cb825 */ /* 0x001fca00078e021c */
[----:B-1----:R0:W2:Y:S01]  /*0840*/  @!P3 LDG.E R27, desc[UR8][R28.64] ;  /* 0x000000081c1bb981 */ /* 0x0020a2000c1e1900 */
[----:B------:R-:W-:Y:S02]  /*0850*/  @!P4 LEA R15, R20, R16, 0x2 ;  /* 0x00000010140fc211 */ /* 0x000fe400078e10ff */
[----:B------:R-:W-:-:S03]  /*0860*/  LEA R17, R3, R17, 0x2 ;  /* 0x0000001103117211 */ /* 0x000fc600078e10ff */
[----:B---3--:R1:W-:Y:S01]  /*0870*/  @!P4 STS [R15], R23 ;  /* 0x000000170f00c388 */ /* 0x0083e20000000800 */
[----:B------:R-:W-:Y:S01]  /*0880*/  ISETP.GE.OR P4, PT, R17, R7, P1 ;  /* 0x000000071100720c */ /* 0x000fe20000f86670 */
[----:B------:R-:W-:-:S12]  /*0890*/  IMAD R10, R3, 0x4, R10 ;  /* 0x00000004030a7824 */ /* 0x000fd800078e020a */
[----:B0-----:R-:W0:Y:S01]  /*08a0*/  @!P4 LDC.64 R28, c[0x0][0x380] ;  /* 0x0000e000ff1ccb82 */ /* 0x001e220000000a00 */
[----:B-1----:R-:W-:Y:S01]  /*08b0*/  @!P3 IMAD R15, R21, 0x4, R16 ;  /* 0x00000004150fb824 */ /* 0x002fe200078e0210 */
[----:B------:R-:W-:-:S05]  /*08c0*/  LEA R11, R22, R11, 0x2 ;  /* 0x0000000b160b7211 */ /* 0x000fca00078e10ff */
[----:B0-----:R-:W-:-:S05]  /*08d0*/  @!P4 IMAD.WIDE R28, R11, 0x4, R28 ;  /* 0x000000040b1cc825 */ /* 0x001fca00078e021c */
[----:B------:R0:W3:Y:S01]  /*08e0*/  @!P4 LDG.E R23, desc[UR8][R28.64] ;  /* 0x000000081c17c981 */ /* 0x0000e2000c1e1900 */
[----:B------:R-:W-:-:S03]  /*08f0*/  LEA R12, R22, R12, 0x2 ;  /* 0x0000000c160c7211 */ /* 0x000fc600078e10ff */
[----:B--2---:R1:W-:Y:S01]  /*0900*/  @!P3 STS [R15], R27 ;  /* 0x0000001b0f00b388 */ /* 0x0043e20000000800 */
[----:B------:R-:W-:-:S13]  /*0910*/  ISETP.GE.OR P3, PT, R10, R7, P1 ;  /* 0x000000070a00720c */ /* 0x000fda0000f66670 */
[----:B0-----:R-:W0:Y:S02]  /*0920*/  @!P3 LDC.64 R28, c[0x0][0x380] ;  /* 0x0000e000ff1cbb82 */ /* 0x001e240000000a00 */
[----:B0-----:R-:W-:-:S05]  /*0930*/  @!P3 IMAD.WIDE R28, R12, 0x4, R28 ;  /* 0x000000040c1cb825 */ /* 0x001fca00078e021c */
[----:B-1----:R0:W2:Y:S01]  /*0940*/  @!P3 LDG.E R27, desc[UR8][R28.64] ;  /* 0x000000081c1bb981 */ /* 0x0020a2000c1e1900 */
[----:B------:R-:W-:Y:S01]  /*0950*/  LEA R16, R14, R16, 0x4 ;  /* 0x000000100e107211 */ /* 0x000fe200078e20ff */
[----:B------:R-:W-:-:S04]  /*0960*/  IMAD R26, R3, 0x4, R26 ;  /* 0x00000004031a7824 */ /* 0x000fc800078e021a */
[----:B------:R-:W-:-:S05]  /*0970*/  @!P4 IMAD R15, R18, 0x4, R16 ;  /* 0x00000004120fc824 */ /* 0x000fca00078e0210 */
[----:B---3--:R1:W-:Y:S01]  /*0980*/  @!P4 STS [R15], R23 ;  /* 0x000000170f00c388 */ /* 0x0083e20000000800 */
[----:B------:R-:W-:-:S13]  /*0990*/  ISETP.GE.OR P4, PT, R26, R7, P1 ;  /* 0x000000071a00720c */ /* 0x000fda0000f86670 */
[----:B0-----:R-:W0:Y:S01]  /*09a0*/  @!P4 LDC.64 R28, c[0x0][0x380] ;  /* 0x0000e000ff1ccb82 */ /* 0x001e220000000a00 */
[----:B-1----:R-:W-:Y:S02]  /*09b0*/  @!P3 LEA R15, R19, R16, 0x2 ;  /* 0x00000010130fb211 */ /* 0x002fe400078e10ff */
[----:B------:R-:W-:Y:S01]  /*09c0*/  LEA R24, R3, R24, 0x2 ;  /* 0x0000001803187211 */ /* 0x000fe200078e10ff */
[----:B------:R-:W-:-:S04]  /*09d0*/  IMAD R25, R22, 0x4, R25 ;  /* 0x0000000416197824 */ /* 0x000fc800078e0219 */
        /* <DEDUP_REMOVED lines=8> */
[----:B------:R-:W-:Y:S02]  /*0a60*/  @!P4 IMAD R15, R20, 0x4, R16 ;  /* 0x00000004140fc824 */ /* 0x000fe400078e0210 */
[----:B------:R-:W-:-:S03]  /*0a70*/  IMAD R17, R3, 0x4, R17 ;  /* 0x0000000403117824 */ /* 0x000fc600078e0211 */
[----:B---3--:R1:W-:Y:S02]  /*0a80*/  @!P4 STS [R15], R23 ;  /* 0x000000170f00c388 */ /* 0x0083e40000000800 */
[----:B------:R-:W-:-:S13]  /*0a90*/  ISETP.GE.OR P4, PT, R17, R7, P1 ;  /* 0x000000071100720c */ /* 0x000fda0000f86670 */
[----:B0-----:R-:W0:Y:S01]  /*0aa0*/  @!P4 LDC.64 R28, c[0x0][0x380] ;  /* 0x0000e000ff1ccb82 */ /* 0x001e220000000a00 */
[----:B-1----:R-:W-:Y:S02]  /*0ab0*/  @!P3 LEA R23, R21, R16, 0x2 ;  /* 0x000000101517b211 */ /* 0x002fe400078e10ff */
[----:B------:R-:W-:Y:S01]  /*0ac0*/  LEA R10, R3, R10, 0x2 ;  /* 0x0000000a030a7211 */ /* 0x000fe200078e10ff */
[----:B------:R-:W-:-:S04]  /*0ad0*/  IMAD R11, R22, 0x4, R11 ;  /* 0x00000004160b7824 */ /* 0x000fc800078e020b */
[----:B0-----:R-:W-:-:S04]  /*0ae0*/  @!P4 IMAD.WIDE R28, R11, 0x4, R28 ;  /* 0x000000040b1cc825 */ /* 0x001fc800078e021c */
[----:B------:R-:W-:Y:S01]  /*0af0*/  IMAD R12, R22, 0x4, R12 ;  /* 0x00000004160c7824 */ /* 0x000fe200078e020c */
[----:B--2---:R0:W-:Y:S01]  /*0b00*/  @!P3 STS [R23], R27 ;  /* 0x0000001b1700b388 */ /* 0x0041e20000000800 */
[----:B------:R-:W-:-:S03]  /*0b10*/  ISETP.GE.OR P3, PT, R10, R7, P1 ;  /* 0x000000070a00720c */ /* 0x000fc60000f66670 */
[----:B0-----:R0:W2:Y:S10]  /*0b20*/  @!P4 LDG.E R23, desc[UR8][R28.64] ;  /* 0x000000081c17c981 */ /* 0x0010b4000c1e1900 */
[----:B0-----:R-:W0:Y:S02]  /*0b30*/  @!P3 LDC.64 R28, c[0x0][0x380] ;  /* 0x0000e000ff1cbb82 */ /* 0x001e240000000a00 */
[----:B0-----:R-:W-:-:S05]  /*0b40*/  @!P3 IMAD.WIDE R28, R12, 0x4, R28 ;  /* 0x000000040c1cb825 */ /* 0x001fca00078e021c */
[----:B------:R0:W3:Y:S01]  /*0b50*/  @!P3 LDG.E R27, desc[UR8][R28.64] ;  /* 0x000000081c1bb981 */ /* 0x0000e2000c1e1900 */
[----:B------:R-:W-:Y:S01]  /*0b60*/  IMAD R15, R14, 0x10, R16 ;  /* 0x000000100e0f7824 */ /* 0x000fe200078e0210 */
[----:B------:R-:W-:-:S04]  /*0b70*/  LEA R26, R3, R26, 0x2 ;  /* 0x0000001a031a7211 */ /* 0x000fc800078e10ff */
[----:B------:R-:W-:Y:S01]  /*0b80*/  @!P4 LEA R16, R18, R15, 0x2 ;  /* 0x0000000f1210c211 */ /* 0x000fe200078e10ff */
[----:B------:R-:W-:Y:S01]  /*0b90*/  IMAD R24, R3, 0x4, R24 ;  /* 0x0000000403187824 */ /* 0x000fe200078e0218 */
[C---:B------:R-:W-:Y:S01]  /*0ba0*/  LEA R25, R22.reuse, R25, 0x2 ;  /* 0x0000001916197211 */ /* 0x040fe200078e10ff */
[----:B------:R-:W-:Y:S02]  /*0bb0*/  IMAD R13, R22, 0x4, R13 ;  /* 0x00000004160d7824 */ /* 0x000fe400078e020d */
[----:B--2---:R1:W-:Y:S01]  /*0bc0*/  @!P4 STS [R16], R23 ;  /* 0x000000171000c388 */ /* 0x0043e20000000800 */
[----:B------:R-:W-:-:S13]  /*0bd0*/  ISETP.GE.OR P4, PT, R26, R7, P1 ;  /* 0x000000071a00720c */ /* 0x000fda0000f86670 */
[----:B0-----:R-:W0:Y:S01]  /*0be0*/  @!P4 LDC.64 R28, c[0x0][0x380] ;  /* 0x0000e000ff1ccb82 */ /* 0x001e220000000a00 */
[----:B-1----:R-:W-:-:S05]  /*0bf0*/  @!P3 IMAD R16, R19, 0x4, R15 ;  /* 0x000000041310b824 */ /* 0x002fca00078e020f */
[----:B---3--:R1:W-:Y:S01]  /*0c00*/  @!P3 STS [R16], R27 ;  /* 0x0000001b1000b388 */ /* 0x0083e20000000800 */
[----:B------:R-:W-:Y:S01]  /*0c10*/  ISETP.GE.OR P3, PT, R24, R7, P1 ;  /* 0x000000071800720c */ /* 0x000fe20000f66670 */
[----:B0-----:R-:W-:-:S05]  /*0c20*/  @!P4 IMAD.WIDE R28, R25, 0x4, R28 ;  /* 0x00000004191cc825 */ /* 0x001fca00078e021c */
[----:B------:R0:W2:Y:S07]  /*0c30*/  @!P4 LDG.E R23, desc[UR8][R28.64] ;  /* 0x000000081c17c981 */ /* 0x0000ae000c1e1900 */
[----:B0-----:R-:W0:Y:S02]  /*0c40*/  @!P3 LDC.64 R28, c[0x0][0x380] ;  /* 0x0000e000ff1cbb82 */ /* 0x001e240000000a00 */
[----:B0-----:R-:W-:-:S06]  /*0c50*/  @!P3 IMAD.WIDE R28, R13, 0x4, R28 ;  /* 0x000000040d1cb825 */ /* 0x001fcc00078e021c */
[----:B------:R-:W3:Y:S01]  /*0c60*/  @!P3 LDG.E R28, desc[UR8][R28.64] ;  /* 0x000000081c1cb981 */ /* 0x000ee2000c1e1900 */
[-C--:B-1----:R-:W-:Y:S02]  /*0c70*/  @!P4 LEA R27, R20, R15.reuse, 0x2 ;  /* 0x0000000f141bc211 */ /* 0x082fe400078e10ff */
[----:B------:R-:W-:Y:S01]  /*0c80*/  LEA R16, R14, R15, 0x4 ;  /* 0x0000000f0e107211 */ /* 0x000fe200078e20ff */
[----:B------:R-:W-:Y:S01]  /*0c90*/  @!P3 IMAD R15, R21, 0x4, R15 ;  /* 0x00000004150fb824 */ /* 0x000fe200078e020f */
[----:B------:R-:W-:Y:S01]  /*0ca0*/  IADD3 R0, PT, PT, R0, 0x10, RZ ;  /* 0x0000001000007810 */ /* 0x000fe20007ffe0ff */
[C---:B------:R-:W-:Y:S01]  /*0cb0*/  IMAD R17, R3.reuse, 0x4, R17 ;  /* 0x0000000403117824 */ /* 0x040fe200078e0211 */
[C---:B------:R-:W-:Y:S01]  /*0cc0*/  LEA R10, R3.reuse, R10, 0x2 ;  /* 0x0000000a030a7211 */ /* 0x040fe200078e10ff */
[C---:B------:R-:W-:Y:S01]  /*0cd0*/  IMAD R26, R3.reuse, 0x4, R26 ;  /* 0x00000004031a7824 */ /* 0x040fe200078e021a */
[----:B------:R-:W-:Y:S01]  /*0ce0*/  LEA R24, R3, R24, 0x2 ;  /* 0x0000001803187211 */ /* 0x000fe200078e10ff */
[C---:B------:R-:W-:Y:S01]  /*0cf0*/  IMAD R11, R22.reuse, 0x4, R11 ;  /* 0x00000004160b7824 */ /* 0x040fe200078e020b */
[C---:B------:R-:W-:Y:S01]  /*0d00*/  LEA R12, R22.reuse, R12, 0x2 ;  /* 0x0000000c160c7211 */ /* 0x040fe200078e10ff */
[C---:B------:R-:W-:Y:S01]  /*0d10*/  IMAD R25, R22.reuse, 0x4, R25 ;  /* 0x0000000416197824 */ /* 0x040fe200078e0219 */
[----:B------:R-:W-:Y:S01]  /*0d20*/  LEA R13, R22, R13, 0x2 ;  /* 0x0000000d160d7211 */ /* 0x000fe200078e10ff */
[----:B--2---:R0:W-:Y:S04]  /*0d30*/  @!P4 STS [R27], R23 ;  /* 0x000000171b00c388 */ /* 0x0041e80000000800 */
[----:B---3--:R0:W-:Y:S01]  /*0d40*/  @!P3 STS [R15], R28 ;  /* 0x0000001c0f00b388 */ /* 0x0081e20000000800 */
[----:B------:R-:W-:-:S13]  /*0d50*/  ISETP.GE.AND P3, PT, R0, -0xc, PT ;  /* 0xfffffff40000780c */ /* 0x000fda0003f66270 */
[----:B0-----:R-:W-:Y:S05]  /*0d60*/  @!P3 BRA `(.L_x_4) ;  /* 0xfffffff400dcb947 */ /* 0x001fea000383ffff */
.L_x_3:
[----:B------:R-:W-:-:S05]  /*0d70*/  IMAD.MOV R14, RZ, RZ, -R0 ;  /* 0x000000ffff0e7224 */ /* 0x000fca00078e0a00 */
[----:B------:R-:W-:-:S13]  /*0d80*/  ISETP.GT.AND P1, PT, R14, 0x4, PT ;  /* 0x000000040e00780c */ /* 0x000fda0003f24270 */
[----:B------:R-:W-:Y:S05]  /*0d90*/  @!P1 BRA `(.L_x_5) ;  /* 0x00000004001c9947 */ /* 0x000fea0003800000 */
[----:B------:R-:W-:-:S04]  /*0da0*/  ISETP.GE.AND P0, PT, R5, R6, PT ;  /* 0x000000060500720c */ /* 0x000fc80003f06270 */
[----:B------:R-:W-:-:S13]  /*0db0*/  ISETP.GE.OR P1, PT, R17, R7, P0 ;  /* 0x000000071100720c */ /* 0x000fda0000726670 */
[----:B------:R-:W0:Y:S02]  /*0dc0*/  @!P1 LDC.64 R14, c[0x0][0x380] ;  /* 0x0000e000ff0e9b82 */ /* 0x000e240000000a00 */
[----:B0-----:R-:W-:-:S05]  /*0dd0*/  @!P1 IMAD.WIDE R14, R11, 0x4, R14 ;  /* 0x000000040b0e9825 */ /* 0x001fca00078e020e */
[----:B------:R0:W2:Y:S01]  /*0de0*/  @!P1 LDG.E R23, desc[UR8][R14.64] ;  /* 0x000000080e179981 */ /* 0x0000a2000c1e1900 */
[----:B------:R-:W-:Y:S02]  /*0df0*/  ISETP.GE.OR P2, PT, R10, R7, P0 ;  /* 0x000000070a00720c */ /* 0x000fe40000746670 */
[----:B------:R-:W-:-:S11]  /*0e00*/  @!P1 LEA R28, R18, R16, 0x2 ;  /* 0x00000010121c9211 */ /* 0x000fd600078e10ff */
[----:B0-----:R-:W0:Y:S02]  /*0e10*/  @!P2 LDC.64 R14, c[0x0][0x380] ;  /* 0x0000e000ff0eab82 */ /* 0x001e240000000a00 */
[----:B0-----:R-:W-:-:S05]  /*0e20*/  @!P2 IMAD.WIDE R14, R12, 0x4, R14 ;  /* 0x000000040c0ea825 */ /* 0x001fca00078e020e */
[----:B------:R0:W3:Y:S01]  /*0e30*/  @!P2 LDG.E R27, desc[UR8][R14.64] ;  /* 0x000000080e1ba981 */ /* 0x0000e2000c1e1900 */
[----:B------:R-:W-:-:S03]  /*0e40*/  @!P2 IMAD R29, R19, 0x4, R16 ;  /* 0x00000004131da824 */ /* 0x000fc600078e0210 */
[----:B--2---:R1:W-:Y:S01]  /*0e50*/  @!P1 STS [R28], R23 ;  /* 0x000000171c009388 */ /* 0x0043e20000000800 */
[----:B------:R-:W-:-:S13]  /*0e60*/  ISETP.GE.OR P1, PT, R26, R7, P0 ;  /* 0x000000071a00720c */ /* 0x000fda0000726670 */
[----:B0-----:R-:W0:Y:S02]  /*0e70*/  @!P1 LDC.64 R14, c[0x0][0x380] ;  /* 0x0000e000ff0e9b82 */ /* 0x001e240000000a00 */
[----:B0-----:R-:W-:-:S05]  /*0e80*/  @!P1 IMAD.WIDE R14, R25, 0x4, R14 ;  /* 0x00000004190e9825 */ /* 0x001fca00078e020e */
[----:B-1----:R0:W2:Y:S04]  /*0e90*/  @!P1 LDG.E R23, desc[UR8][R14.64] ;  /* 0x000000080e179981 */ /* 0x0020a8000c1e1900 */
[----:B---3--:R1:W-:Y:S01]  /*0ea0*/  @!P2 STS [R29], R27 ;  /* 0x0000001b1d00a388 */ /* 0x0083e20000000800 */
[----:B------:R-:W-:-:S13]  /*0eb0*/  ISETP.GE.OR P2, PT, R24, R7, P0 ;  /* 0x000000071800720c */ /* 0x000fda0000746670 */
[----:B0-----:R-:W0:Y:S02]  /*0ec0*/  @!P2 LDC.64 R14, c[0x0][0x380] ;  /* 0x0000e000ff0eab82 */ /* 0x001e240000000a00 */
[----:B0-----:R-:W-:-:S05]  /*0ed0*/  @!P2 IMAD.WIDE R14, R13, 0x4, R14 ;  /* 0x000000040d0ea825 */ /* 0x001fca00078e020e */
[----:B-1----:R0:W3:Y:S01]  /*0ee0*/  @!P2 LDG.E R27, desc[UR8][R14.64] ;  /* 0x000000080e1ba981 */ /* 0x0020e2000c1e1900 */
[-C--:B------:R-:W-:Y:S01]  /*0ef0*/  @!P1 LEA R28, R20, R16.reuse, 0x2 ;  /* 0x00000010141c9211 */ /* 0x080fe200078e10ff */
[----:B------:R-:W-:Y:S02]  /*0f00*/  IMAD R17, R3, 0x4, R17 ;  /* 0x0000000403117824 */ /* 0x000fe400078e0211 */
[C---:B------:R-:W-:Y:S01]  /*0f10*/  IMAD R11, R22.reuse, 0x4, R11 ;  /* 0x00000004160b7824 */ /* 0x040fe200078e020b */
[----:B------:R-:W-:Y:S02]  /*0f20*/  @!P2 LEA R29, R21, R16, 0x2 ;  /* 0x00000010151da211 */ /* 0x000fe400078e10ff */
[----:B------:R-:W-:Y:S02]  /*0f30*/  LEA R10, R3, R10, 0x2 ;  /* 0x0000000a030a7211 */ /* 0x000fe400078e10ff */
[----:B------:R-:W-:Y:S01]  /*0f40*/  LEA R12, R22, R12, 0x2 ;  /* 0x0000000c160c7211 */ /* 0x000fe200078e10ff */
        /* <DEDUP_REMOVED lines=10> */
[----:B------:R-:W-:-:S05]  /*0ff0*/  IMAD.U32 R23, RZ, RZ, UR7 ;  /* 0x00000007ff177e24 */ /* 0x000fca000f8e00ff */
[----:B------:R-:W-:Y:S01]  /*1000*/  LEA R16, R23, R16, 0x4 ;  /* 0x0000001017107211 */ /* 0x000fe200078e20ff */
[----:B------:R-:W-:-:S04]  /*1010*/  IMAD R26, R3, 0x4, R26 ;  /* 0x00000004031a7824 */ /* 0x000fc800078e021a */
[----:B------:R-:W-:Y:S01]  /*1020*/  @!P1 IMAD R27, R18, 0x4, R16 ;  /* 0x00000004121b9824 */ /* 0x000fe200078e0210 */
[----:B------:R-:W-:Y:S01]  /*1030*/  LEA R24, R3, R24, 0x2 ;  /* 0x0000001803187211 */ /* 0x000fe200078e10ff */
[C---:B------:R-:W-:Y:S01]  /*1040*/  IMAD R25, R22.reuse, 0x4, R25 ;  /* 0x0000000416197824 */ /* 0x040fe200078e0219 */
[----:B------:R-:W-:Y:S02]  /*1050*/  LEA R13, R22, R13, 0x2 ;  /* 0x0000000d160d7211 */ /* 0x000fe400078e10ff */
[----:B--2---:R1:W-:Y:S01]  /*1060*/  @!P1 STS [R27], R28 ;  /* 0x0000001c1b009388 */ /* 0x0043e20000000800 */
[----:B------:R-:W-:-:S13]  /*1070*/  ISETP.GE.OR P1, PT, R26, R7, P0 ;  /* 0x000000071a00720c */ /* 0x000fda0000726670 */
[----:B0-----:R-:W0:Y:S01]  /*1080*/  @!P1 LDC.64 R14, c[0x0][0x380] ;  /* 0x0000e000ff0e9b82 */ /* 0x001e220000000a00 */
[----:B------:R-:W-:Y:S01]  /*1090*/  ISETP.GE.OR P0, PT, R24, R7, P0 ;  /* 0x000000071800720c */ /* 0x000fe20000706670 */
[----:B0-----:R-:W-:-:S05]  /*10a0*/  @!P1 IMAD.WIDE R14, R25, 0x4, R14 ;  /* 0x00000004190e9825 */ /* 0x001fca00078e020e */
[----:B-1----:R0:W2:Y:S07]  /*10b0*/  @!P1 LDG.E R27, desc[UR8][R14.64] ;  /* 0x000000080e1b9981 */ /* 0x0020ae000c1e1900 */
[----:B0-----:R-:W0:Y:S01]  /*10c0*/  @!P0 LDC.64 R14, c[0x0][0x380] ;  /* 0x0000e000ff0e8b82 */ /* 0x001e220000000a00 */
[----:B------:R-:W-:-:S05]  /*10d0*/  @!P2 LEA R28, R19, R16, 0x2 ;  /* 0x00000010131ca211 */ /* 0x000fca00078e10ff */
[----:B---3--:R1:W-:Y:S01]  /*10e0*/  @!P2 STS [R28], R29 ;  /* 0x0000001d1c00a388 */ /* 0x0083e20000000800 */
[----:B0-----:R-:W-:-:S05]  /*10f0*/  @!P0 IMAD.WIDE R14, R13, 0x4, R14 ;  /* 0x000000040d0e8825 */ /* 0x001fca00078e020e */
[----:B-1----:R-:W3:Y:S01]  /*1100*/  @!P0 LDG.E R29, desc[UR8][R14.64] ;  /* 0x000000080e1d8981 */ /* 0x002ee2000c1e1900 */
[----:B------:R-:W-:Y:S01]  /*1110*/  @!P1 IMAD R28, R20, 0x4, R16 ;  /* 0x00000004141c9824 */ /* 0x000fe200078e0210 */
[----:B------:R-:W-:Y:S01]  /*1120*/  IADD3 R0, PT, PT, R0, 0x4, RZ ;  /* 0x0000000400007810 */ /* 0x000fe20007ffe0ff */
[C---:B------:R-:W-:Y:S01]  /*1130*/  IMAD R17, R3.reuse, 0x4, R17 ;  /* 0x0000000403117824 */ /* 0x040fe200078e0211 */
[C---:B------:R-:W-:Y:S01]  /*1140*/  LEA R10, R3.reuse, R10, 0x2 ;  /* 0x0000000a030a7211 */ /* 0x040fe200078e10ff */
[C---:B------:R-:W-:Y:S01]  /*1150*/  IMAD R26, R3.reuse, 0x4, R26 ;  /* 0x00000004031a7824 */ /* 0x040fe200078e021a */
[----:B------:R-:W-:Y:S01]  /*1160*/  IADD3 R0, PT, PT, R0, 0x4, RZ ;  /* 0x0000000400007810 */ /* 0x000fe20007ffe0ff */
[C---:B------:R-:W-:Y:S01]  /*1170*/  IMAD R11, R22.reuse, 0x4, R11 ;  /* 0x00000004160b7824 */ /* 0x040fe200078e020b */
[----:B------:R-:W-:Y:S01]  /*1180*/  LEA R24, R3, R24, 0x2 ;  /* 0x0000001803187211 */ /* 0x000fe200078e10ff */
[C---:B------:R-:W-:Y:S01]  /*1190*/  IMAD R25, R22.reuse, 0x4, R25 ;  /* 0x0000000416197824 */ /* 0x040fe200078e0219 */
[----:B------:R-:W-:-:S02]  /*11a0*/  LEA R12, R22, R12, 0x2 ;  /* 0x0000000c160c7211 */ /* 0x000fc400078e10ff */
[----:B------:R-:W-:Y:S01]  /*11b0*/  LEA R13, R22, R13, 0x2 ;  /* 0x0000000d160d7211 */ /* 0x000fe200078e10ff */
[----:B--2---:R0:W-:Y:S02]  /*11c0*/  @!P1 STS [R28], R27 ;  /* 0x0000001b1c009388 */ /* 0x0041e40000000800 */
[--C-:B0-----:R-:W-:Y:S02]  /*11d0*/  @!P0 IMAD R28, R21, 0x4, R16.reuse ;  /* 0x00000004151c8824 */ /* 0x101fe400078e0210 */
[----:B------:R-:W-:-:S03]  /*11e0*/  IMAD R16, R23, 0x10, R16 ;  /* 0x0000001017107824 */ /* 0x000fc600078e0210 */
[----:B---3--:R0:W-:Y:S01]  /*11f0*/  @!P0 STS [R28], R29 ;  /* 0x0000001d1c008388 */ /* 0x0081e20000000800 */
[----:B------:R-:W-:-:S13]  /*1200*/  PLOP3.LUT P0, PT, PT, PT, PT, 0x8, 0x80 ;  /* 0x000000000080781c */ /* 0x000fda0003f0e170 */
.L_x_5:
[----:B------:R-:W-:-:S13]  /*1210*/  ISETP.NE.OR P0, PT, R0, RZ, P0 ;  /* 0x000000ff0000720c */ /* 0x000fda0000705670 */
[----:B------:R-:W-:Y:S05]  /*1220*/  @!P0 BRA `(.L_x_1) ;  /* 0x0000000000988947 */ /* 0x000fea0003800000 */
.L_x_2:
[----:B------:R-:W-:-:S13]  /*1230*/  ISETP.GE.AND P0, PT, R5, R6, PT ;  /* 0x000000060500720c */ /* 0x000fda0003f06270 */
.L_x_6:
[----:B------:R-:W-:-:S13]  /*1240*/  ISETP.GE.OR P1, PT, R17, R7, P0 ;  /* 0x000000071100720c */ /* 0x000fda0000726670 */
[----:B-1----:R-:W0:Y:S01]  /*1250*/  @!P1 LDC.64 R14, c[0x0][0x380] ;  /* 0x0000e000ff0e9b82 */ /* 0x002e220000000a00 */
[----:B------:R-:W-:Y:S01]  /*1260*/  ISETP.GE.OR P2, PT, R10, R7, P0 ;  /* 0x000000070a00720c */ /* 0x000fe20000746670 */
[----:B0-----:R-:W-:-:S12]  /*1270*/  @!P1 IMAD.WIDE R28, R11, 0x4, R14 ;  /* 0x000000040b1c9825 */ /* 0x001fd800078e020e */
[----:B------:R-:W0:Y:S01]  /*1280*/  @!P2 LDC.64 R14, c[0x0][0x380] ;  /* 0x0000e000ff0eab82 */ /* 0x000e220000000a00 */
[----:B------:R1:W2:Y:S01]  /*1290*/  @!P1 LDG.E R28, desc[UR8][R28.64] ;  /* 0x000000081c1c9981 */ /* 0x0002a2000c1e1900 */
[----:B------:R-:W-:Y:S02]  /*12a0*/  @!P1 IMAD R23, R18, 0x4, R16 ;  /* 0x0000000412179824 */ /* 0x000fe400078e0210 */
[----:B0-----:R-:W-:-:S05]  /*12b0*/  @!P2 IMAD.WIDE R14, R12, 0x4, R14 ;  /* 0x000000040c0ea825 */ /* 0x001fca00078e020e */
[----:B------:R0:W3:Y:S01]  /*12c0*/  @!P2 LDG.E R27, desc[UR8][R14.64] ;  /* 0x000000080e1ba981 */ /* 0x0000e2000c1e1900 */
[----:B-1----:R-:W-:-:S03]  /*12d0*/  @!P2 LEA R29, R19, R16, 0x2 ;  /* 0x00000010131da211 */ /* 0x002fc600078e10ff */
[----:B--2---:R1:W-:Y:S01]  /*12e0*/  @!P1 STS [R23], R28 ;  /* 0x0000001c17009388 */ /* 0x0043e20000000800 */
[----:B------:R-:W-:-:S13]  /*12f0*/  ISETP.GE.OR P1, PT, R26, R7, P0 ;  /* 0x000000071a00720c */ /* 0x000fda0000726670 */
[----:B0-----:R-:W0:Y:S01]  /*1300*/  @!P1 LDC.64 R14, c[0x0][0x380] ;  /* 0x0000e000ff0e9b82 */ /* 0x001e220000000a00 */
[----:B---3--:R2:W-:Y:S01]  /*1310*/  @!P2 STS [R29], R27 ;  /* 0x0000001b1d00a388 */ /* 0x0085e20000000800 */
[----:B------:R-:W-:Y:S01]  /*1320*/  ISETP.GE.OR P2, PT, R24, R7, P0 ;  /* 0x000000071800720c */ /* 0x000fe20000746670 */
[----:B0-----:R-:W-:-:S05]  /*1330*/  @!P1 IMAD.WIDE R14, R25, 0x4, R14 ;  /* 0x00000004190e9825 */ /* 0x001fca00078e020e */
[----:B-1----:R0:W3:Y:S07]  /*1340*/  @!P1 LDG.E R23, desc[UR8][R14.64] ;  /* 0x000000080e179981 */ /* 0x0020ee000c1e1900 */
[----:B0-----:R-:W0:Y:S02]  /*1350*/  @!P2 LDC.64 R14, c[0x0][0x380] ;  /* 0x0000e000ff0eab82 */ /* 0x001e240000000a00 */
[----:B0-----:R-:W-:-:S06]  /*1360*/  @!P2 IMAD.WIDE R14, R13, 0x4, R14 ;  /* 0x000000040d0ea825 */ /* 0x001fcc00078e020e */
[----:B------:R-:W4:Y:S01]  /*1370*/  @!P2 LDG.E R14, desc[UR8][R14.64] ;  /* 0x000000080e0ea981 */ /* 0x000f22000c1e1900 */
[----:B------:R-:W-:Y:S01]  /*1380*/  @!P1 IMAD R28, R20, 0x4, R16 ;  /* 0x00000004141c9824 */ /* 0x000fe200078e0210 */
[----:B------:R-:W-:Y:S01]  /*1390*/  IADD3 R0, PT, PT, R0, 0x4, RZ ;  /* 0x0000000400007810 */ /* 0x000fe20007ffe0ff */
[----:B--2---:R-:W-:Y:S01]  /*13a0*/  IMAD.U32 R27, RZ, RZ, UR7 ;  /* 0x00000007ff1b7e24 */ /* 0x004fe2000f8e00ff */
[C---:B------:R-:W-:Y:S01]  /*13b0*/  LEA R26, R3.reuse, R26, 0x2 ;  /* 0x0000001a031a7211 */ /* 0x040fe200078e10ff */
[C---:B------:R-:W-:Y:S01]  /*13c0*/  IMAD R10, R3.reuse, 0x4, R10 ;  /* 0x00000004030a7824 */ /* 0x040fe200078e020a */
[C---:B------:R-:W-:Y:S01]  /*13d0*/  LEA R24, R3.reuse, R24, 0x2 ;  /* 0x0000001803187211 */ /* 0x040fe200078e10ff */
[----:B------:R-:W-:Y:S01]  /*13e0*/  IMAD R17, R3, 0x4, R17 ;  /* 0x0000000403117824 */ /* 0x000fe200078e0211 */
[C---:B------:R-:W-:Y:S01]  /*13f0*/  LEA R11, R22.reuse, R11, 0x2 ;  /* 0x0000000b160b7211 */ /* 0x040fe200078e10ff */
[C---:B------:R-:W-:Y:S01]  /*1400*/  IMAD R25, R22.reuse, 0x4, R25 ;  /* 0x0000000416197824 */ /* 0x040fe200078e0219 */
[----:B------:R-:W-:-:S02]  /*1410*/  LEA R12, R22, R12, 0x2 ;  /* 0x0000000c160c7211 */ /* 0x000fc400078e10ff */
[----:B------:R-:W-:Y:S01]  /*1420*/  LEA R13, R22, R13, 0x2 ;  /* 0x0000000d160d7211 */ /* 0x000fe200078e10ff */
[----:B---3--:R0:W-:Y:S02]  /*1430*/  @!P1 STS [R28], R23 ;  /* 0x000000171c009388 */ /* 0x0081e40000000800 */
[-C--:B0-----:R-:W-:Y:S02]  /*1440*/  @!P2 LEA R23, R21, R16.reuse, 0x2 ;  /* 0x000000101517a211 */ /* 0x081fe400078e10ff */
[----:B------:R-:W-:Y:S02]  /*1450*/  ISETP.NE.AND P1, PT, R0, RZ, PT ;  /* 0x000000ff0000720c */ /* 0x000fe40003f25270 */
[----:B------:R-:W-:Y:S01]  /*1460*/  LEA R16, R27, R16, 0x4 ;  /* 0x000000101b107211 */ /* 0x000fe200078e20ff */
[----:B----4-:R1:W-:Y:S10]  /*1470*/  @!P2 STS [R23], R14 ;  /* 0x0000000e1700a388 */ /* 0x0103f40000000800 */
[----:B------:R-:W-:Y:S05]  /*1480*/  @P1 BRA `(.L_x_6) ;  /* 0xfffffffc006c1947 */ /* 0x000fea000383ffff */
.L_x_1:
[----:B------:R-:W-:-:S13]  /*1490*/  ISETP.NE.AND P0, PT, R8, RZ, PT ;  /* 0x000000ff0800720c */ /* 0x000fda0003f05270 */
[----:B------:R-:W-:Y:S05]  /*14a0*/  @!P0 BRA `(.L_x_0) ;  /* 0x0000000000708947 */ /* 0x000fea0003800000 */
[----:B------:R-:W2:Y:S01]  /*14b0*/  S2R R0, SR_TID.Y ;  /* 0x0000000000007919 */ /* 0x000ea20000002200 */
[----:B------:R-:W3:Y:S01]  /*14c0*/  S2UR UR5, SR_CgaCtaId ;  /* 0x00000000000579c3 */ /* 0x000ee20000008800 */
[----:B------:R-:W4:Y:S01]  /*14d0*/  LDCU.64 UR12, c[0x0][0x390] ;  /* 0x00007200ff0c77ac */ /* 0x000f220008000a00 */
[----:B------:R-:W-:Y:S01]  /*14e0*/  IMAD.MOV R12, RZ, RZ, -R8 ;  /* 0x000000ffff0c7224 */ /* 0x000fe200078e0a08 */
[----:B------:R-:W-:Y:S01]  /*14f0*/  UMOV UR4, 0x400 ;  /* 0x0000040000047882 */ /* 0x000fe20000000000 */
[----:B------:R-:W0:Y:S01]  /*1500*/  LDCU UR14, c[0x0][0x390] ;  /* 0x00007200ff0e77ac */ /* 0x000e220008000800 */
[----:B------:R-:W-:Y:S01]  /*1510*/  UIMAD UR7, UR6, UR10, URZ ;  /* 0x0000000a060772a4 */ /* 0x000fe2000f8e02ff */
[----:B----4-:R-:W-:Y:S01]  /*1520*/  MOV R10, UR13 ;  /* 0x0000000d000a7c02 */ /* 0x010fe20008000f00 */
[----:B---3--:R-:W-:Y:S01]  /*1530*/  ULEA UR4, UR5, UR4, 0x18 ;  /* 0x0000000405047291 */ /* 0x008fe2000f8ec0ff */
[----:B--2---:R-:W-:-:S04]  /*1540*/  IMAD R9, R9, UR10, R0 ;  /* 0x0000000a09097c24 */ /* 0x004fc8000f8e0200 */
[----:B------:R-:W-:Y:S02]  /*1550*/  IMAD R0, R9, UR6, R4 ;  /* 0x0000000609007c24 */ /* 0x000fe4000f8e0204 */
[----:B------:R-:W-:-:S03]  /*1560*/  IMAD R10, R10, UR11, R9 ;  /* 0x0000000b0a0a7c24 */ /* 0x000fc6000f8e0209 */
[----:B------:R-:W-:Y:S01]  /*1570*/  LEA R0, R0, UR4, 0x2 ;  /* 0x0000000400007c11 */ /* 0x000fe2000f8e10ff */
[----:B0-----:R-:W-:-:S07]  /*1580*/  IMAD R11, R10, UR12, R5 ;  /* 0x0000000c0a0b7c24 */ /* 0x001fce000f8e0205 */
.L_x_7:
[----:B------:R-:W-:-:S04]  /*1590*/  ISETP.GE.AND P0, PT, R10, R7, PT ;  /* 0x000000070a00720c */ /* 0x000fc80003f06270 */
[----:B------:R-:W-:-:S13]  /*15a0*/  ISETP.GE.OR P0, PT, R5, R6, P0 ;  /* 0x000000060500720c */ /* 0x000fda0000706670 */
[----:B------:R-:W0:Y:S02]  /*15b0*/  @!P0 LDC.64 R8, c[0x0][0x380] ;  /* 0x0000e000ff088b82 */ /* 0x000e240000000a00 */
[----:B0-----:R-:W-:-:S06]  /*15c0*/  @!P0 IMAD.WIDE R8, R11, 0x4, R8 ;  /* 0x000000040b088825 */ /* 0x001fcc00078e0208 */
[----:B------:R-:W2:Y:S01]  /*15d0*/  @!P0 LDG.E R9, desc[UR8][R8.64] ;  /* 0x0000000808098981 */ /* 0x000ea2000c1e1900 */
[----:B------:R-:W-:Y:S01]  /*15e0*/  IADD3 R12, PT, PT, R12, 0x1, RZ ;  /* 0x000000010c0c7810 */ /* 0x000fe20007ffe0ff */
[----:B------:R-:W-:Y:S01]  /*15f0*/  IMAD.U32 R13, RZ, RZ, UR7 ;  /* 0x00000007ff0d7e24 */ /* 0x000fe2000f8e00ff */
[----:B-1----:R-:W-:Y:S02]  /*1600*/  MOV R14, UR14 ;  /* 0x0000000e000e7c02 */ /* 0x002fe40008000f00 */
[----:B------:R-:W-:-:S03]  /*1610*/  IADD3 R10, PT, PT, R10, UR10, RZ ;  /* 0x0000000a0a0a7c10 */ /* 0x000fc6000fffe0ff */
[----:B------:R-:W-:Y:S01]  /*1620*/  IMAD R11, R14, UR10, R11 ;  /* 0x0000000a0e0b7c24 */ /* 0x000fe2000f8e020b */
[----:B--2---:R0:W-:Y:S01]  /*1630*/  @!P0 STS [R0], R9 ;  /* 0x0000000900008388 */ /* 0x0041e20000000800 */
[----:B------:R-:W-:Y:S02]  /*1640*/  ISETP.NE.AND P0, PT, R12, RZ, PT ;  /* 0x000000ff0c00720c */ /* 0x000fe40003f05270 */
[----:B0-----:R-:W-:-:S11]  /*1650*/  LEA R0, R13, R0, 0x2 ;  /* 0x000000000d007211 */ /* 0x001fd600078e10ff */
[----:B------:R-:W-:Y:S05]  /*1660*/  @P0 BRA `(.L_x_7) ;  /* 0xfffffffc00c80947 */ /* 0x000fea000383ffff */
.L_x_0:
[----:B------:R-:W-:Y:S01]  /*1670*/  BAR.SYNC.DEFER_BLOCKING 0x0 ;  /* 0x0000000000007b1d */ /* 0x000fe20000010000 */
[----:B------:R-:W-:-:S13]  /*1680*/  ISETP.GE.AND P0, PT, R2, 0x1, PT ;  /* 0x000000010200780c */ /* 0x000fda0003f06270 */
[----:B------:R-:W-:Y:S05]  /*1690*/  @!P0 EXIT ;  /* 0x000000000000894d */ /* 0x000fea0003800000 */
[----:B------:R-:W2:Y:S01]  /*16a0*/  S2R R0, SR_CTAID.X ;  /* 0x0000000000007919 */ /* 0x000ea20000002500 */
[----:B------:R-:W3:Y:S01]  /*16b0*/  LDC.64 R8, c[0x0][0x390] ;  /* 0x0000e400ff087b82 */ /* 0x000ee20000000a00 */
[----:B------:R-:W-:Y:S01]  /*16c0*/  ISETP.NE.AND P1, PT, R2, 0x1, PT ;  /* 0x000000010200780c */ /* 0x000fe20003f25270 */
[----:B------:R-:W-:Y:S01]  /*16d0*/  VIADD R6, R6, 0xffffffff ;  /* 0xffffffff06067836 */ /* 0x000fe20000000000 */
[----:B-1----:R-:W1:Y:S01]  /*16e0*/  S2R R14, SR_CTAID.Y ;  /* 0x00000000000e7919 */ /* 0x002e620000002600 */
[----:B------:R-:W-:Y:S01]  /*16f0*/  HFMA2 R13, -RZ, RZ, 0, 0 ;  /* 0x00000000ff0d7431 */ /* 0x000fe200000001ff */
[----:B------:R-:W-:Y:S01]  /*1700*/  IADD3 R10, PT, PT, R7, -0x1, RZ ;  /* 0xffffffff070a7810 */ /* 0x000fe20007ffe0ff */
[----:B------:R-:W4:Y:S01]  /*1710*/  S2R R12, SR_TID.Y ;  /* 0x00000000000c7919 */ /* 0x000f220000002200 */
[----:B------:R-:W-:Y:S01]  /*1720*/  ISETP.GE.AND P0, PT, R5, R6, PT ;  /* 0x000000060500720c */ /* 0x000fe20003f06270 */
[----:B---3--:R-:W-:Y:S02]  /*1730*/  VIADD R20, R8, 0xfffffffe ;  /* 0xfffffffe08147836 */ /* 0x008fe40000000000 */
[----:B--2---:R-:W-:-:S02]  /*1740*/  IMAD R0, R0, R9, 0x1 ;  /* 0x0000000100007424 */ /* 0x004fc400078e0209 */
[----:B-1----:R-:W-:-:S03]  /*1750*/  IMAD R17, R14, R9, 0x1 ;  /* 0x000000010e117424 */ /* 0x002fc600078e0209 */
[----:B------:R-:W-:Y:S01]  /*1760*/  ISETP.GE.U32.AND P0, PT, R5, R0, !P0 ;  /* 0x000000000500720c */ /* 0x000fe20004706070 */
[----:B----4-:R-:W-:-:S12]  /*1770*/  @!P1 BRA `(.L_x_8) ;  /* 0x0000000400709947 */ /* 0x010fd80003800000 */
[----:B------:R-:W1:Y:S01]  /*1780*/  S2UR UR5, SR_CgaCtaId ;  /* 0x00000000000579c3 */ /* 0x000e620000008800 */
[C---:B------:R-:W-:Y:S01]  /*1790*/  IADD3 R14, PT, PT, R12.reuse, UR10, RZ ;  /* 0x0000000a0c0e7c10 */ /* 0x040fe2000fffe0ff */
[----:B------:R-:W-:Y:S01]  /*17a0*/  IMAD R15, R9, UR11, R12 ;  /* 0x0000000b090f7c24 */ /* 0x000fe2000f8e020c */
[----:B------:R-:W-:Y:S01]  /*17b0*/  IADD3 R6, PT, PT, R12, -0x1, RZ ;  /* 0xffffffff0c067810 */ /* 0x000fe20007ffe0ff */
[----:B------:R-:W-:Y:S01]  /*17c0*/  IMAD R19, R20, UR10, RZ ;  /* 0x0000000a14137c24 */ /* 0x000fe2000f8e02ff */
[----:B------:R-:W-:Y:S01]  /*17d0*/  SHF.L.U32 R7, R4, 0x2, RZ ;  /* 0x0000000204077819 */ /* 0x000fe200000006ff */
[----:B------:R-:W-:Y:S01]  /*17e0*/  VIADD R0, R14, 0xffffffff ;  /* 0xffffffff0e007836 */ /* 0x000fe20000000000 */
[----:B------:R-:W-:Y:S01]  /*17f0*/  IADD3 R22, PT, PT, R15, -0x1, RZ ;  /* 0xffffffff0f167810 */ /* 0x000fe20007ffe0ff */
[----:B------:R-:W-:Y:S01]  /*1800*/  IMAD R6, R6, UR6, RZ ;  /* 0x0000000606067c24 */ /* 0x000fe2000f8e02ff */
[----:B------:R-:W-:Y:S01]  /*1810*/  LOP3.LUT R13, R2, 0x7ffffffe, RZ, 0xc0, !PT ;  /* 0x7ffffffe020d7812 */ /* 0x000fe200078ec0ff */
[----:B------:R-:W-:Y:S01]  /*1820*/  IMAD R0, R0, UR6, RZ ;  /* 0x0000000600007c24 */ /* 0x000fe2000f8e02ff */
[----:B------:R-:W-:Y:S01]  /*1830*/  UMOV UR4, 0x400 ;  /* 0x0000040000047882 */ /* 0x000fe20000000000 */
[----:B------:R-:W-:Y:S01]  /*1840*/  IMAD R14, R9, UR11, R14 ;  /* 0x0000000b090e7c24 */ /* 0x000fe2000f8e020e */
[----:B0-----:R-:W-:Y:S01]  /*1850*/  LEA R18, R6, R7, 0x2 ;  /* 0x0000000706127211 */ /* 0x001fe200078e10ff */
[----:B------:R-:W-:Y:S01]  /*1860*/  IMAD R16, R0, 0x4, R7 ;  /* 0x0000000400107824 */ /* 0x000fe200078e0207 */
[----:B------:R-:W-:Y:S01]  /*1870*/  IADD3 R21, PT, PT, -R13, RZ, RZ ;  /* 0x000000ff0d157210 */ /* 0x000fe20007ffe1ff */
[--C-:B------:R-:W-:Y:S01]  /*1880*/  IMAD R22, R20, R22, R5.reuse ;  /* 0x0000001614167224 */ /* 0x100fe200078e0205 */
[----:B------:R-:W-:Y:S01]  /*1890*/  IADD3 R24, PT, PT, R14, -0x1, RZ ;  /* 0xffffffff0e187810 */ /* 0x000fe20007ffe0ff */
[C---:B------:R-:W-:Y:S01]  /*18a0*/  IMAD R12, R9.reuse, 0x4, R18 ;  /* 0x00000004090c7824 */ /* 0x040fe200078e0212 */
[C---:B------:R-:W-:Y:S01]  /*18b0*/  LEA R11, R9.reuse, R18, 0x3 ;  /* 0x00000012090b7211 */ /* 0x040fe200078e18ff */
[----:B------:R-:W-:Y:S01]  /*18c0*/  UIMAD UR20, UR6, UR10, URZ ;  /* 0x0000000a061472a4 */ /* 0x000fe2000f8e02ff */
[C---:B------:R-:W-:Y:S01]  /*18d0*/  LEA R8, R9.reuse, R16, 0x3 ;  /* 0x0000001009087211 */ /* 0x040fe200078e18ff */
[----:B------:R-:W-:Y:S01]  /*18e0*/  IMAD R9, R9, 0x4, R16 ;  /* 0x0000000409097824 */ /* 0x000fe200078e0210 */
[----:B------:R-:W0:Y:S01]  /*18f0*/  LDCU UR7, c[0x3][0x20] ;  /* 0x00c00400ff0777ac */ /* 0x000e220008000800 */
[----:B------:R-:W-:Y:S01]  /*1900*/  IMAD R24, R20, R24, R5 ;  /* 0x0000001814187224 */ /* 0x000fe200078e0205 */
[----:B------:R-:W2:Y:S01]  /*1910*/  LDCU.128 UR12, c[0x3][URZ] ;  /* 0x00c00000ff0c77ac */ /* 0x000ea20008000c00 */
[----:B------:R-:W3:Y:S01]  /*1920*/  LDCU.128 UR16, c[0x3][0x10] ;  /* 0x00c00200ff1077ac */ /* 0x000ee20008000c00 */
[----:B-1----:R-:W-:-:S12]  /*1930*/  ULEA UR4, UR5, UR4, 0x18 ;  /* 0x0000000405047291 */ /* 0x002fd8000f8ec0ff */
.L_x_13:
[CC--:B------:R-:W-:Y:S01]  /*1940*/  ISETP.GE.AND P1, PT, R15.reuse, R10.reuse, PT ;  /* 0x0000000a0f00720c */ /* 0x0c0fe20003f26270 */
[----:B------:R-:W-:Y:S01]  /*1950*/  BSSY.RECONVERGENT B0, `(.L_x_9) ;  /* 0x000001d000007945 */ /* 0x000fe20003800200 */
[C---:B------:R-:W-:Y:S02]  /*1960*/  ISETP.GE.AND P2, PT, R14.reuse, R10, PT ;  /* 0x0000000a0e00720c */ /* 0x040fe40003f46270 */
[-C--:B------:R-:W-:Y:S02]  /*1970*/  ISETP.LT.U32.OR P1, PT, R15, R17.reuse, P1 ;  /* 0x000000110f00720c */ /* 0x080fe40000f21470 */
[----:B------:R-:W-:Y:S02]  /*1980*/  ISETP.LT.U32.OR P2, PT, R14, R17, P2 ;  /* 0x000000110e00720c */ /* 0x000fe40001741470 */
[----:B------:R-:W-:Y:S02]  /*1990*/  PLOP3.LUT P1, PT, P0, P1, PT, 0x8f, 0xf8 ;  /* 0x0000000000f8781c */ /* 0x000fe40000723177 */
[----:B------:R-:W-:-:S11]  /*19a0*/  PLOP3.LUT P2, PT, P0, P2, PT, 0x8f, 0xf8 ;  /* 0x0000000000f8781c */ /* 0x000fd60000745177 */
[----:B01----:R-:W-:Y:S05]  /*19b0*/  @P1 BRA `(.L_x_10) ;  /* 0x0000000000581947 */ /* 0x003fea0003800000 */
[----:B------:R-:W2:Y:S04]  /*19c0*/  LDS R0, [R18+UR4+-0x4] ;  /* 0xfffffc0412007984 */ /* 0x000ea80008000800 */
[----:B------:R-:W1:Y:S04]  /*19d0*/  LDS R25, [R18+UR4] ;  /* 0x0000000412197984 */ /* 0x000e680008000800 */
[----:B------:R-:W4:Y:S04]  /*19e0*/  LDS R27, [R18+UR4+0x4] ;  /* 0x00000404121b7984 */ /* 0x000f280008000800 */
[----:B------:R-:W5:Y:S04]  /*19f0*/  LDS R23, [R12+UR4+0x4] ;  /* 0x000004040c177984 */ /* 0x000f680008000800 */
[----:B------:R-:W3:Y:S04]  /*1a00*/  LDS R6, [R12+UR4+0x8] ;  /* 0x000008040c067984 */ /* 0x000ee80008000800 */
[----:B------:R-:W0:Y:S04]  /*1a10*/  LDS R7, [R12+UR4+0xc] ;  /* 0x00000c040c077984 */ /* 0x000e280008000800 */
[----:B------:R-:W-:Y:S01]  /*1a20*/  LDS R26, [R11+UR4+0x10] ;  /* 0x000010040b1a7984 */ /* 0x000fe20008000800 */
[----:B--2---:R-:W-:-:S04]  /*1a30*/  FFMA R0, R0, UR12, RZ ;  /* 0x0000000c00007c23 */ /* 0x004fc800080000ff */
[----:B-1----:R-:W-:Y:S02]  /*1a40*/  FFMA R0, R25, UR13, R0 ;  /* 0x0000000d19007c23 */ /* 0x002fe40008000000 */
[----:B------:R-:W1:Y:S02]  /*1a50*/  LDS R25, [R11+UR4+0xc] ;  /* 0x00000c040b197984 */ /* 0x000e640008000800 */
[----:B----4-:R-:W-:-:S04]  /*1a60*/  FFMA R0, R27, UR14, R0 ;  /* 0x0000000e1b007c23 */ /* 0x010fc80008000000 */
[----:B-----5:R-:W-:Y:S02]  /*1a70*/  FFMA R23, R23, UR15, R0 ;  /* 0x0000000f17177c23 */ /* 0x020fe40008000000 */
[----:B------:R-:W2:Y:S02]  /*1a80*/  LDS R0, [R11+UR4+0x14] ;  /* 0x000014040b007984 */ /* 0x000ea40008000800 */
[----:B---3--:R-:W-:Y:S01]  /*1a90*/  FFMA R6, R6, UR16, R23 ;  /* 0x0000001006067c23 */ /* 0x008fe20008000017 */
[----:B------:R-:W-:-:S03]  /*1aa0*/  IADD3 R23, PT, PT, R22, -0x1, RZ ;  /* 0xffffffff16177810 */ /* 0x000fc60007ffe0ff */
[----:B0-----:R-:W-:Y:S02]  /*1ab0*/  FFMA R28, R7, UR17, R6 ;  /* 0x00000011071c7c23 */ /* 0x001fe40008000006 */
[----:B------:R-:W0:Y:S02]  /*1ac0*/  LDC.64 R6, c[0x0][0x388] ;  /* 0x0000e200ff067b82 */ /* 0x000e240000000a00 */
[----:B-1----:R-:W-:Y:S01]  /*1ad0*/  FFMA R25, R25, UR18, R28 ;  /* 0x0000001219197c23 */ /* 0x002fe2000800001c */
[----:B0-----:R-:W-:-:S04]  /*1ae0*/  IMAD.WIDE R6, R23, 0x4, R6 ;  /* 0x0000000417067825 */ /* 0x001fc800078e0206 */
[----:B------:R-:W-:-:S04]  /*1af0*/  FFMA R25, R26, UR19, R25 ;  /* 0x000000131a197c23 */ /* 0x000fc80008000019 */
[----:B--2---:R-:W-:-:S05]  /*1b00*/  FFMA R25, R0, UR7, R25 ;  /* 0x0000000700197c23 */ /* 0x004fca0008000019 */
[----:B------:R1:W-:Y:S02]  /*1b10*/  STG.E desc[UR8][R6.64], R25 ;  /* 0x0000001906007986 */ /* 0x0003e4000c101908 */
.L_x_10:
[----:B0-23--:R-:W-:Y:S05]  /*1b20*/  BSYNC.RECONVERGENT B0 ;  /* 0x0000000000007941 */ /* 0x00dfea0003800200 */
.L_x_9:
[----:B------:R-:W-:Y:S04]  /*1b30*/  BSSY.RECONVERGENT B0, `(.L_x_11) ;  /* 0x0000018000007945 */ /* 0x000fe80003800200 */
[----:B------:R-:W-:Y:S05]  /*1b40*/  @P2 BRA `(.L_x_12) ;  /* 0x0000000000582947 */ /* 0x000fea0003800000 */
[----:B------:R-:W0:Y:S04]  /*1b50*/  LDS R0, [R16+UR4+-0x4] ;  /* 0xfffffc0410007984 */ /* 0x000e280008000800 */
[----:B-1----:R-:W1:Y:S04]  /*1b60*/  LDS R25, [R16+UR4] ;  /* 0x0000000410197984 */ /* 0x002e680008000800 */
[----:B------:R-:W2:Y:S04]  /*1b70*/  LDS R27, [R16+UR4+0x4] ;  /* 0x00000404101b7984 */ /* 0x000ea80008000800 */
[----:B------:R-:W3:Y:S04]  /*1b80*/  LDS R23, [R9+UR4+0x4] ;  /* 0x0000040409177984 */ /* 0x000ee80008000800 */
[----:B------:R-:W4:Y:S04]  /*1b90*/  LDS R6, [R9+UR4+0x8] ;  /* 0x0000080409067984 */ /* 0x000f280008000800 */
[----:B------:R-:W5:Y:S04]  /*1ba0*/  LDS R7, [R9+UR4+0xc] ;  /* 0x00000c0409077984 */ /* 0x000f680008000800 */
[----:B------:R-:W-:Y:S01]  /*1bb0*/  LDS R26, [R8+UR4+0x10] ;  /* 0x00001004081a7984 */ /* 0x000fe20008000800 */
[----:B0-----:R-:W-:-:S04]  /*1bc0*/  FFMA R0, R0, UR12, RZ ;  /* 0x0000000c00007c23 */ /* 0x001fc800080000ff */
[----:B-1----:R-:W-:Y:S02]  /*1bd0*/  FFMA R0, R25, UR13, R0 ;  /* 0x0000000d19007c23 */ /* 0x002fe40008000000 */
[----:B------:R-:W0:Y:S02]  /*1be0*/  LDS R25, [R8+UR4+0xc] ;  /* 0x00000c0408197984 */ /* 0x000e240008000800 */
[----:B--2---:R-:W-:-:S04]  /*1bf0*/  FFMA R0, R27, UR14, R0 ;  /* 0x0000000e1b007c23 */ /* 0x004fc80008000000 */
[----:B---3--:R-:W-:Y:S02]  /*1c00*/  FFMA R23, R23, UR15, R0 ;  /* 0x0000000f17177c23 */ /* 0x008fe40008000000 */
[----:B------:R-:W1:Y:S02]  /*1c10*/  LDS R0, [R8+UR4+0x14] ;  /* 0x0000140408007984 */ /* 0x000e640008000800 */
[----:B----4-:R-:W-:Y:S01]  /*1c20*/  FFMA R6, R6, UR16, R23 ;  /* 0x0000001006067c23 */ /* 0x010fe20008000017 */
[----:B------:R-:W-:-:S03]  /*1c30*/  VIADD R23, R24, 0xffffffff ;  /* 0xffffffff18177836 */ /* 0x000fc60000000000 */
[----:B-----5:R-:W-:Y:S02]  /*1c40*/  FFMA R28, R7, UR17, R6 ;  /* 0x00000011071c7c23 */ /* 0x020fe40008000006 */
[----:B------:R-:W2:Y:S02]  /*1c50*/  LDC.64 R6, c[0x0][0x388] ;  /* 0x0000e200ff067b82 */ /* 0x000ea40000000a00 */
[----:B0-----:R-:W-:Y:S01]  /*1c60*/  FFMA R25, R25, UR18, R28 ;  /* 0x0000001219197c23 */ /* 0x001fe2000800001c */
[----:B--2---:R-:W-:-:S04]  /*1c70*/  IMAD.WIDE R6, R23, 0x4, R6 ;  /* 0x0000000417067825 */ /* 0x004fc800078e0206 */
[----:B------:R-:W-:-:S04]  /*1c80*/  FFMA R25, R26, UR19, R25 ;  /* 0x000000131a197c23 */ /* 0x000fc80008000019 */
[----:B-1----:R-:W-:-:S05]  /*1c90*/  FFMA R25, R0, UR7, R25 ;  /* 0x0000000700197c23 */ /* 0x002fca0008000019 */
[----:B------:R0:W-:Y:S02]  /*1ca0*/  STG.E desc[UR8][R6.64], R25 ;  /* 0x0000001906007986 */ /* 0x0001e4000c101908 */
.L_x_12:
[----:B------:R-:W-:Y:S05]  /*1cb0*/  BSYNC.RECONVERGENT B0 ;  /* 0x0000000000007941 */ /* 0x000fea0003800200 */
.L_x_11:
[----:B------:R-:W-:Y:S01]  /*1cc0*/  IADD3 R21, PT, PT, R21, 0x2, RZ ;  /* 0x0000000215157810 */ /* 0x000fe20007ffe0ff */
[----:B------:R-:W-:Y:S01]  /*1cd0*/  ULEA UR4, UR20, UR4, 0x3 ;  /* 0x0000000414047291 */ /* 0x000fe2000f8e18ff */
[----:B------:R-:W-:Y:S01]  /*1ce0*/  LEA R15, R3, R15, 0x1 ;  /* 0x0000000f030f7211 */ /* 0x000fe200078e08ff */
[----:B------:R-:W-:Y:S01]  /*1cf0*/  IMAD R22, R19, 0x2, R22 ;  /* 0x0000000213167824 */ /* 0x000fe200078e0216 */
[----:B------:R-:W-:Y:S02]  /*1d00*/  ISETP.NE.AND P1, PT, R21, RZ, PT ;  /* 0x000000ff1500720c */ /* 0x000fe40003f25270 */
[----:B------:R-:W-:Y:S02]  /*1d10*/  LEA R24, R19, R24, 0x1 ;  /* 0x0000001813187211 */ /* 0x000fe400078e08ff */
[----:B------:R-:W-:-:S09]  /*1d20*/  LEA R14, R3, R14, 0x1 ;  /* 0x0000000e030e7211 */ /* 0x000fd200078e08ff */
[----:B------:R-:W-:Y:S05]  /*1d30*/  @P1 BRA `(.L_x_13) ;  /* 0xfffffffc00001947 */ /* 0x000fea000383ffff */
.L_x_8:
[----:B------:R-:W-:-:S04]  /*1d40*/  LOP3.LUT R2, R2, 0x1, RZ, 0xc0, !PT ;  /* 0x0000000102027812 */ /* 0x000fc800078ec0ff */
[----:B------:R-:W-:-:S13]  /*1d50*/  ISETP.NE.U32.AND P1, PT, R2, 0x1, PT ;  /* 0x000000010200780c */ /* 0x000fda0003f25070 */
[----:B------:R-:W-:Y:S05]  /*1d60*/  @P1 EXIT ;  /* 0x000000000000194d */ /* 0x000fea0003800000 */
[----:B------:R-:W2:Y:S01]  /*1d70*/  S2R R0, SR_TID.Y ;  /* 0x0000000000007919 */ /* 0x000ea20000002200 */
[----:B------:R-:W3:Y:S01]  /*1d80*/  LDC R12, c[0x0][0x394] ;  /* 0x0000e500ff0c7b82 */ /* 0x000ee20000000800 */
[----:B--2---:R-:W-:-:S04]  /*1d90*/  IMAD R13, R13, UR10, R0 ;  /* 0x0000000a0d0d7c24 */ /* 0x004fc8000f8e0200 */
[----:B---3--:R-:W-:Y:S01]  /*1da0*/  IMAD R12, R12, UR11, R13 ;  /* 0x0000000b0c0c7c24 */ /* 0x008fe2000f8e020d */
[----:B------:R-:W-:Y:S06]  /*1db0*/  @!P0 EXIT ;  /* 0x000000000000894d */ /* 0x000fec0003800000 */
[----:B------:R-:W-:-:S04]  /*1dc0*/  ISETP.GE.AND P0, PT, R12, R10, PT ;  /* 0x0000000a0c00720c */ /* 0x000fc80003f06270 */
[----:B------:R-:W-:-:S13]  /*1dd0*/  ISETP.LT.U32.OR P0, PT, R12, R17, P0 ;  /* 0x000000110c00720c */ /* 0x000fda0000701470 */
[----:B------:R-:W-:Y:S05]  /*1de0*/  @P0 EXIT ;  /* 0x000000000000094d */ /* 0x000fea0003800000 */
[----:B------:R-:W2:Y:S01]  /*1df0*/  S2UR UR5, SR_CgaCtaId ;  /* 0x00000000000579c3 */ /* 0x000ea20000008800 */
[----:B------:R-:W-:Y:S01]  /*1e00*/  VIADD R3, R13, 0xffffffff ;  /* 0xffffffff0d037836 */ /* 0x000fe20000000000 */
[----:B------:R-:W-:Y:S01]  /*1e10*/  UMOV UR4, 0x400 ;  /* 0x0000040000047882 */ /* 0x000fe20000000000 */
[----:B------:R-:W-:Y:S01]  /*1e20*/  MOV R8, UR6 ;  /* 0x0000000600087c02 */ /* 0x000fe20008000f00 */
[----:B------:R-:W3:Y:S01]  /*1e30*/  LDCU.128 UR12, c[0x3][URZ] ;  /* 0x00c00000ff0c77ac */ /* 0x000ee20008000c00 */
[----:B------:R-:W-:Y:S01]  /*1e40*/  IMAD R3, R3, UR6, R4 ;  /* 0x0000000603037c24 */ /* 0x000fe2000f8e0204 */
[----:B------:R-:W4:Y:S01]  /*1e50*/  LDCU.128 UR16, c[0x3][0x10] ;  /* 0x00c00200ff1077ac */ /* 0x000f220008000c00 */
[----:B--2---:R-:W-:-:S06]  /*1e60*/  ULEA UR4, UR5, UR4, 0x18 ;  /* 0x0000000405047291 */ /* 0x004fcc000f8ec0ff */
[----:B------:R-:W-:-:S04]  /*1e70*/  LEA R3, R3, UR4, 0x2 ;  /* 0x0000000403037c11 */ /* 0x000fc8000f8e10ff */
[C---:B------:R-:W-:Y:S01]  /*1e80*/  LEA R4, R8.reuse, R3, 0x2 ;  /* 0x0000000308047211 */ /* 0x040fe200078e10ff */
[----:B------:R-:W3:Y:S01]  /*1e90*/  LDS R0, [R3+-0x4] ;  /* 0xfffffc0003007984 */ /* 0x000ee20000000800 */
[----:B------:R-:W2:Y:S03]  /*1ea0*/  LDCU UR4, c[0x3][0x20] ;  /* 0x00c00400ff0477ac */ /* 0x000ea60008000800 */
[----:B01----:R-:W0:Y:S01]  /*1eb0*/  LDS R7, [R3] ;  /* 0x0000000003077984 */ /* 0x003e220000000800 */
[----:B------:R-:W-:-:S03]  /*1ec0*/  IMAD R8, R8, 0x4, R4 ;  /* 0x0000000408087824 */ /* 0x000fc600078e0204 */
[----:B------:R1:W5:Y:S04]  /*1ed0*/  LDS R9, [R3+0x4] ;  /* 0x0000040003097984 */ /* 0x0003680000000800 */
[----:B------:R-:W4:Y:S04]  /*1ee0*/  LDS R11, [R4+-0x4] ;  /* 0xfffffc00040b7984 */ /* 0x000f280000000800 */
[----:B------:R-:W2:Y:S01]  /*1ef0*/  LDS R13, [R4] ;  /* 0x00000000040d7984 */ /* 0x000ea20000000800 */
[----:B-1----:R-:W1:Y:S03]  /*1f00*/  LDC.64 R2, c[0x0][0x388] ;  /* 0x0000e200ff027b82 */ /* 0x002e660000000a00 */
[----:B------:R-:W2:Y:S04]  /*1f10*/  LDS R6, [R4+0x4] ;  /* 0x0000040004067984 */ /* 0x000ea80000000800 */
[----:B------:R-:W1:Y:S04]  /*1f20*/  LDS R15, [R8+-0x4] ;  /* 0xfffffc00080f7984 */ /* 0x000e680000000800 */
[----:B------:R-:W1:Y:S04]  /*1f30*/  LDS R17, [R8] ;  /* 0x0000000008117984 */ /* 0x000e680000000800 */
[----:B------:R-:W1:Y:S01]  /*1f40*/  LDS R19, [R8+0x4] ;  /* 0x0000040008137984 */ /* 0x000e620000000800 */
[----:B---3--:R-:W-:-:S04]  /*1f50*/  FFMA R0, R0, UR12, RZ ;  /* 0x0000000c00007c23 */ /* 0x008fc800080000ff */
[----:B0-----:R-:W-:-:S04]  /*1f60*/  FFMA R0, R7, UR13, R0 ;  /* 0x0000000d07007c23 */ /* 0x001fc80008000000 */
[----:B-----5:R-:W-:-:S04]  /*1f70*/  FFMA R0, R9, UR14, R0 ;  /* 0x0000000e09007c23 */ /* 0x020fc80008000000 */
[----:B----4-:R-:W-:-:S04]  /*1f80*/  FFMA R0, R11, UR15, R0 ;  /* 0x0000000f0b007c23 */ /* 0x010fc80008000000 */
[----:B--2---:R-:W-:Y:S01]  /*1f90*/  FFMA R13, R13, UR16, R0 ;  /* 0x000000100d0d7c23 */ /* 0x004fe20008000000 */
[----:B------:R-:W-:-:S03]  /*1fa0*/  IADD3 R0, PT, PT, R12, -0x1, RZ ;  /* 0xffffffff0c007810 */ /* 0x000fc60007ffe0ff */
[----:B------:R-:W-:Y:S02]  /*1fb0*/  FFMA R6, R6, UR17, R13 ;  /* 0x0000001106067c23 */ /* 0x000fe4000800000d */
[----:B------:R-:W-:Y:S02]  /*1fc0*/  IMAD R0, R20, R0, R5 ;  /* 0x0000000014007224 */ /* 0x000fe400078e0205 */
[----:B-1----:R-:W-:-:S03]  /*1fd0*/  FFMA R6, R15, UR18, R6 ;  /* 0x000000120f067c23 */ /* 0x002fc60008000006 */
[----:B------:R-:W-:Y:S01]  /*1fe0*/  IADD3 R5, PT, PT, R0, -0x1, RZ ;  /* 0xffffffff00057810 */ /* 0x000fe20007ffe0ff */
[----:B------:R-:W-:-:S04]  /*1ff0*/  FFMA R6, R17, UR19, R6 ;  /* 0x0000001311067c23 */ /* 0x000fc80008000006 */
[----:B------:R-:W-:-:S04]  /*2000*/  IMAD.WIDE R2, R5, 0x4, R2 ;  /* 0x0000000405027825 */ /* 0x000fc800078e0202 */
[----:B------:R-:W-:-:S05]  /*2010*/  FFMA R19, R19, UR4, R6 ;  /* 0x0000000413137c23 */ /* 0x000fca0008000006 */
[----:B------:R-:W-:Y:S01]  /*2020*/  STG.E desc[UR8][R2.64], R19 ;  /* 0x0000001302007986 */ /* 0x000fe2000c101908 */
[----:B------:R-:W-:Y:S05]  /*2030*/  EXIT ;  /* 0x000000000000794d */ /* 0x000fea0003800000 */
.L_x_14:
[----:B------:R-:W-:-:S00]  /*2040*/  BRA `(.L_x_14) ;  /* 0xfffffffc00fc7947 */ /* 0x000fc0000383ffff */
[----:B------:R-:W-:-:S00]  /*2050*/  NOP ;  /* 0x0000000000007918 */ /* 0x000fc00000000000 */
        /* <DEDUP_REMOVED lines=10> */
.L_x_15:


//--------------------- .nv.shared._Z9convolutePfS_ii --------------------------
	.section	.nv.shared._Z9convolutePfS_ii,"aw",@nobits
	.sectionflags	@""
	.align	16
	.zero		1024


//--------------------- .nv.shared.reserved.0     --------------------------
	.section	.nv.shared.reserved.0,"aw",@nobits
	.weak		__nv_reservedSMEM_offset_0_alias
	.size		__nv_reservedSMEM_offset_0_alias, 0, 64
	.other		__nv_reservedSMEM_offset_0_alias,@"STO_CUDA_RESERVED_SHARED STV_DEFAULT"
__nv_reservedSMEM_offset_0_alias:
	.zero		0
	.zero		64


//--------------------- .nv.constant0._Z9convolutePfS_ii --------------------------
	.section	.nv.constant0._Z9convolutePfS_ii,"a",@progbits
	.sectionflags	@""
	.align	4
.nv.constant0._Z9convolutePfS_ii:
	.zero		920


//--------------------- SYMBOLS --------------------------

	.type		.nv.reservedSmem.offset0,@object
	.size		.nv.reservedSmem.offset0,0x4
	.type		.nv.reservedSmem.cap,@object
	.size		.nv.reservedSmem.cap,0x4
